	.target	sm_90a

	.elftype	@"ET_EXEC"


//--------------------- .note.nv.tkinfo           --------------------------
	.section	.note.nv.tkinfo,"",@"SHT_NOTE"
	.sectionflags	@"SHF_NOTE_NV_TKINFO"
	.tkinfo
        /*0018*/ 	.word	0x00000002
        /*0030*/ 	.string	""
        /*0030*/ 	.string	"ptxas"
        /*0030*/ 	.string	"Cuda compilation tools, release 13.0, V13.0.88"
        /*0030*/ 	.string	"Build cuda_13.0.r13.0/compiler.36424714_0"
        /*0030*/ 	.string	"-arch sm_90a -m 64 "



//--------------------- .note.nv.cuinfo           --------------------------
	.section	.note.nv.cuinfo,"",@"SHT_NOTE"
	.sectionflags	@"SHF_NOTE_NV_CUINFO"
        /*0018*/ 	.short	0x0002
        /*001a*/ 	.short	0x005a
        /*001c*/ 	.short	0x0082
	.zero		2


//--------------------- .nv.info                  --------------------------
	.section	.nv.info,"",@"SHT_CUDA_INFO"
	.align	4


	//----- nvinfo : EIATTR_REGCOUNT
	.align		4
        /*0000*/ 	.byte	0x04, 0x2f
        /*0002*/ 	.short	(.L_15 - .L_14)
	.align		4
.L_14:
        /*0004*/ 	.word	index@(_ZN7cutlass13device_kernelINS_4gemm6kernel13GemmUniversalIN4cute5tupleIJiiiiEEENS1_10collective13CollectiveMmaINS1_34MainloopSm90TmaGmmaWarpSpecializedILi3ENS5_IJNS4_1CILi2EEENSA_ILi1EEESC_EEENS1_35KernelTmaWarpSpecializedCooperativeEEENS5_IJNSA_ILi256EEESG_NSA_ILi64EEEEEENS_6half_tENS5_IJlSC_lEEESJ_SK_NS4_8TiledMMAINS4_8MMA_AtomIJNS4_4SM904GMMA26MMA_64x256x16_F32F16F16_SSILNSO_5MajorE0ELSQ_0ELNSO_7ScaleInE1ELSR_1EEEEEENS4_6LayoutISD_NS5_IJSC_NSA_ILi0EEESV_EEEEENS5_IJNS4_10UnderscoreESY_SY_EEEEENS4_13SM90_TMA_LOADENS4_14ComposedLayoutINS4_7SwizzleILi3ELi4ELi3EEENS4_18smem_ptr_flag_bitsILi16EEENSU_INS5_IJNSA_ILi8EEESH_EEENS5_IJSH_SC_EEEEEEEvNS4_8identityENS4_23SM90_TMA_LOAD_MULTICASTES1B_vS1C_EENS_8epilogue10collective6detail29Sm90TmaWarpSpecializedAdapterINS1G_15DefaultEpilogueISJ_SK_SK_NS1F_6thread17LinearCombinationISJ_Li1EffLNS1K_9ScaleType4KindE0ELNS_15FloatRoundStyleE2ESJ_EENS1_15EpilogueDefaultEEEEEvvEEEEvNT_6ParamsE)
        /*0008*/ 	.word	0x000000a8


	//----- nvinfo : EIATTR_FRAME_SIZE
	.align		4
.L_15:
        /*000c*/ 	.byte	0x04, 0x11
        /*000e*/ 	.short	(.L_17 - .L_16)
	.align		4
.L_16:
        /*0010*/ 	.word	index@(_ZN7cutlass13device_kernelINS_4gemm6kernel13GemmUniversalIN4cute5tupleIJiiiiEEENS1_10collective13CollectiveMmaINS1_34MainloopSm90TmaGmmaWarpSpecializedILi3ENS5_IJNS4_1CILi2EEENSA_ILi1EEESC_EEENS1_35KernelTmaWarpSpecializedCooperativeEEENS5_IJNSA_ILi256EEESG_NSA_ILi64EEEEEENS_6half_tENS5_IJlSC_lEEESJ_SK_NS4_8TiledMMAINS4_8MMA_AtomIJNS4_4SM904GMMA26MMA_64x256x16_F32F16F16_SSILNSO_5MajorE0ELSQ_0ELNSO_7ScaleInE1ELSR_1EEEEEENS4_6LayoutISD_NS5_IJSC_NSA_ILi0EEESV_EEEEENS5_IJNS4_10UnderscoreESY_SY_EEEEENS4_13SM90_TMA_LOADENS4_14ComposedLayoutINS4_7SwizzleILi3ELi4ELi3EEENS4_18smem_ptr_flag_bitsILi16EEENSU_INS5_IJNSA_ILi8EEESH_EEENS5_IJSH_SC_EEEEEEEvNS4_8identityENS4_23SM90_TMA_LOAD_MULTICASTES1B_vS1C_EENS_8epilogue10collective6detail29Sm90TmaWarpSpecializedAdapterINS1G_15DefaultEpilogueISJ_SK_SK_NS1F_6thread17LinearCombinationISJ_Li1EffLNS1K_9ScaleType4KindE0ELNS_15FloatRoundStyleE2ESJ_EENS1_15EpilogueDefaultEEEEEvvEEEEvNT_6ParamsE)
        /*0014*/ 	.word	0x00000788


	//----- nvinfo : EIATTR_MIN_STACK_SIZE
	.align		4
.L_17:
        /*0018*/ 	.byte	0x04, 0x12
        /*001a*/ 	.short	(.L_19 - .L_18)
	.align		4
.L_18:
        /*001c*/ 	.word	index@(_ZN7cutlass13device_kernelINS_4gemm6kernel13GemmUniversalIN4cute5tupleIJiiiiEEENS1_10collective13CollectiveMmaINS1_34MainloopSm90TmaGmmaWarpSpecializedILi3ENS5_IJNS4_1CILi2EEENSA_ILi1EEESC_EEENS1_35KernelTmaWarpSpecializedCooperativeEEENS5_IJNSA_ILi256EEESG_NSA_ILi64EEEEEENS_6half_tENS5_IJlSC_lEEESJ_SK_NS4_8TiledMMAINS4_8MMA_AtomIJNS4_4SM904GMMA26MMA_64x256x16_F32F16F16_SSILNSO_5MajorE0ELSQ_0ELNSO_7ScaleInE1ELSR_1EEEEEENS4_6LayoutISD_NS5_IJSC_NSA_ILi0EEESV_EEEEENS5_IJNS4_10UnderscoreESY_SY_EEEEENS4_13SM90_TMA_LOADENS4_14ComposedLayoutINS4_7SwizzleILi3ELi4ELi3EEENS4_18smem_ptr_flag_bitsILi16EEENSU_INS5_IJNSA_ILi8EEESH_EEENS5_IJSH_SC_EEEEEEEvNS4_8identityENS4_23SM90_TMA_LOAD_MULTICASTES1B_vS1C_EENS_8epilogue10collective6detail29Sm90TmaWarpSpecializedAdapterINS1G_15DefaultEpilogueISJ_SK_SK_NS1F_6thread17LinearCombinationISJ_Li1EffLNS1K_9ScaleType4KindE0ELNS_15FloatRoundStyleE2ESJ_EENS1_15EpilogueDefaultEEEEEvvEEEEvNT_6ParamsE)
        /*0020*/ 	.word	0x00000788
.L_19:


//--------------------- .nv.compat                --------------------------
	.section	.nv.compat,"",@"SHT_CUDA_COMPAT_INFO"
	.align	4
        /*0000*/ 	.byte	0x02, 0x09, 0x01, 0x00, 0x02, 0x02, 0x04, 0x00, 0x02, 0x05, 0x05, 0x00, 0x03, 0x07, 0x01, 0x01
        /*0010*/ 	.byte	0x02, 0x03, 0x01, 0x00, 0x02, 0x06, 0x01, 0x00, 0x04, 0x0b, 0x08, 0x00, 0x00, 0x00, 0x00, 0x00
        /*0020*/ 	.byte	0x00, 0x00, 0x00, 0x00


//--------------------- .nv.info._ZN7cutlass13device_kernelINS_4gemm6kernel13GemmUniversalIN4cute5tupleIJiiiiEEENS1_10collective13CollectiveMmaINS1_34MainloopSm90TmaGmmaWarpSpecializedILi3ENS5_IJNS4_1CILi2EEENSA_ILi1EEESC_EEENS1_35KernelTmaWarpSpecializedCooperativeEEENS5_IJNSA_ILi256EEESG_NSA_ILi64EEEEEENS_6half_tENS5_IJlSC_lEEESJ_SK_NS4_8TiledMMAINS4_8MMA_AtomIJNS4_4SM904GMMA26MMA_64x256x16_F32F16F16_SSILNSO_5MajorE0ELSQ_0ELNSO_7ScaleInE1ELSR_1EEEEEENS4_6LayoutISD_NS5_IJSC_NSA_ILi0EEESV_EEEEENS5_IJNS4_10UnderscoreESY_SY_EEEEENS4_13SM90_TMA_LOADENS4_14ComposedLayoutINS4_7SwizzleILi3ELi4ELi3EEENS4_18smem_ptr_flag_bitsILi16EEENSU_INS5_IJNSA_ILi8EEESH_EEENS5_IJSH_SC_EEEEEEEvNS4_8identityENS4_23SM90_TMA_LOAD_MULTICASTES1B_vS1C_EENS_8epilogue10collective6detail29Sm90TmaWarpSpecializedAdapterINS1G_15DefaultEpilogueISJ_SK_SK_NS1F_6thread17LinearCombinationISJ_Li1EffLNS1K_9ScaleType4KindE0ELNS_15FloatRoundStyleE2ESJ_EENS1_15EpilogueDefaultEEEEEvvEEEEvNT_6ParamsE --------------------------
	.section	.nv.info._ZN7cutlass13device_kernelINS_4gemm6kernel13GemmUniversalIN4cute5tupleIJiiiiEEENS1_10collective13CollectiveMmaINS1_34MainloopSm90TmaGmmaWarpSpecializedILi3ENS5_IJNS4_1CILi2EEENSA_ILi1EEESC_EEENS1_35KernelTmaWarpSpecializedCooperativeEEENS5_IJNSA_ILi256EEESG_NSA_ILi64EEEEEENS_6half_tENS5_IJlSC_lEEESJ_SK_NS4_8TiledMMAINS4_8MMA_AtomIJNS4_4SM904GMMA26MMA_64x256x16_F32F16F16_SSILNSO_5MajorE0ELSQ_0ELNSO_7ScaleInE1ELSR_1EEEEEENS4_6LayoutISD_NS5_IJSC_NSA_ILi0EEESV_EEEEENS5_IJNS4_10UnderscoreESY_SY_EEEEENS4_13SM90_TMA_LOADENS4_14ComposedLayoutINS4_7SwizzleILi3ELi4ELi3EEENS4_18smem_ptr_flag_bitsILi16EEENSU_INS5_IJNSA_ILi8EEESH_EEENS5_IJSH_SC_EEEEEEEvNS4_8identityENS4_23SM90_TMA_LOAD_MULTICASTES1B_vS1C_EENS_8epilogue10collective6detail29Sm90TmaWarpSpecializedAdapterINS1G_15DefaultEpilogueISJ_SK_SK_NS1F_6thread17LinearCombinationISJ_Li1EffLNS1K_9ScaleType4KindE0ELNS_15FloatRoundStyleE2ESJ_EENS1_15EpilogueDefaultEEEEEvvEEEEvNT_6ParamsE,"",@"SHT_CUDA_INFO"
	.sectionflags	@""
	.align	4


	//----- nvinfo : EIATTR_CUDA_API_VERSION
	.align		4
        /*0000*/ 	.byte	0x04, 0x37
        /*0002*/ 	.short	(.L_21 - .L_20)
.L_20:
        /*0004*/ 	.word	0x00000082


	//----- nvinfo : EIATTR_KPARAM_INFO
	.align		4
.L_21:
        /*0008*/ 	.byte	0x04, 0x17
        /*000a*/ 	.short	(.L_23 - .L_22)
.L_22:
        /*000c*/ 	.word	0x00000000
        /*0010*/ 	.short	0x0000
        /*0012*/ 	.short	0x0070
        /*0014*/ 	.byte	0x00, 0xf0, 0x01, 0x10


	//----- nvinfo : EIATTR_SPARSE_MMA_MASK
	.align		4
.L_23:
        /*0018*/ 	.byte	0x03, 0x50
        /*001a*/ 	.short	0x0000


	//----- nvinfo : EIATTR_MAXREG_COUNT
	.align		4
        /*001c*/ 	.byte	0x03, 0x1b
        /*001e*/ 	.short	0x00a8


	//----- nvinfo : EIATTR_NUM_BARRIERS
	.align		4
        /*0020*/ 	.byte	0x02, 0x4c
        /*0022*/ 	.byte	0x01
	.zero		1


	//----- nvinfo : EIATTR_EXTERNS
	.align		4
        /*0024*/ 	.byte	0x04, 0x0f
        /*0026*/ 	.short	(.L_25 - .L_24)


	//   ....[0]....
	.align		4
.L_24:
        /*0028*/ 	.word	index@(__assertfail)


	//----- nvinfo : EIATTR_ANNOTATIONS
	.align		4
.L_25:
        /*002c*/ 	.byte	0x04, 0x55
        /*002e*/ 	.short	(.L_27 - .L_26)


	//   ....[0]....
.L_26:
        /*0030*/ 	.word	0x00000001
        /*0034*/ 	.byte	0xe0, 0x09, 0x00, 0x00, 0x01, 0x00, 0x00, 0x00, 0xf0, 0x09, 0x00, 0x00, 0x01, 0x00, 0x00, 0x00
        /* <DEDUP_REMOVED lines=716> */
        /*2d04*/ 	.byte	0xd0, 0xb0, 0x01, 0x00, 0x01, 0x00, 0x00, 0x00, 0xf0, 0xb0, 0x01, 0x00


	//----- nvinfo : EIATTR_MERCURY_ISA_VERSION
	.align		4
.L_27:
        /*2d10*/ 	.byte	0x03, 0x5f
        /*2d12*/ 	.short	0x0101


	//----- nvinfo : EIATTR_INT_WARP_WIDE_INSTR_OFFSETS
	.align		4
        /*2d14*/ 	.byte	0x04, 0x31
        /*2d16*/ 	.short	(.L_29 - .L_28)


	//   ....[0]....
.L_28:
        /*2d18*/ 	.word	0x00000560


	//   ....[1]....
        /*2d1c*/ 	.word	0x00000570


	//   ....[2]....
        /*2d20*/ 	.word	0x000006e0


	//----- nvinfo : EIATTR_COOP_GROUP_MASK_REGIDS
	.align		4
.L_29:
        /*2d24*/ 	.byte	0x04, 0x29
        /*2d26*/ 	.short	(.L_31 - .L_30)


	//   ....[0]....
.L_30:
        /*2d28*/ 	.word	0xffffffff


	//   ....[1]....
        /*2d2c*/ 	.word	0xffffffff


	//   ....[2]....
        /*2d30*/ 	.word	0xffffffff


	//   ....[3]....
        /*2d34*/ 	.word	0xffffffff


	//   ....[4]....
        /*2d38*/ 	.word	0xffffffff


	//   ....[5]....
        /*2d3c*/ 	.word	0xffffffff


	//----- nvinfo : EIATTR_COOP_GROUP_INSTR_OFFSETS
	.align		4
.L_31:
        /*2d40*/ 	.byte	0x04, 0x28
        /*2d42*/ 	.short	(.L_33 - .L_32)


	//   ....[0]....
.L_32:
        /*2d44*/ 	.word	0x00000070


	//   ....[1]....
        /*2d48*/ 	.word	0x00000080


	//   ....[2]....
        /*2d4c*/ 	.word	0x000001a0


	//   ....[3]....
        /*2d50*/ 	.word	0x000003b0


	//   ....[4]....
        /*2d54*/ 	.word	0x00000820


	//   ....[5]....
        /*2d58*/ 	.word	0x000013f0


	//----- nvinfo : EIATTR_REG_RECONFIG
	.align		4
.L_33:
        /*2d5c*/ 	.byte	0x01, 0x54
	.zero		2


	//----- nvinfo : EIATTR_SYSCALL_OFFSETS
	.align		4
        /*2d60*/ 	.byte	0x04, 0x46
        /*2d62*/ 	.short	(.L_35 - .L_34)


	//   ....[0]....
.L_34:
        /*2d64*/ 	.word	0x000015a0


	//----- nvinfo : EIATTR_MBARRIER_INSTR_OFFSETS
	.align		4
.L_35:
        /*2d68*/ 	.byte	0x04, 0x39
        /*2d6a*/ 	.short	(.L_37 - .L_36)


	//   ....[0]....
.L_36:
        /*2d6c*/ 	.word	0x00000320
        /*2d70*/ 	.word	0x000000ff
        /*2d74*/ 	.word	0x00000000
        /*2d78*/ 	.short	0x0100
        /*2d7a*/ 	.byte	0x08
	.zero		1


	//   ....[1]....
        /*2d7c*/ 	.word	0x00000330
        /*2d80*/ 	.word	0x000000ff
        /*2d84*/ 	.word	0x00000018
        /*2d88*/ 	.short	0x0100
        /*2d8a*/ 	.byte	0x08
	.zero		1


	//   ....[2]....
        /*2d8c*/ 	.word	0x00000340
        /*2d90*/ 	.word	0x000000ff
        /*2d94*/ 	.word	0x00000008
        /*2d98*/ 	.short	0x0100
        /*2d9a*/ 	.byte	0x08
	.zero		1


	//   ....[3]....
        /*2d9c*/ 	.word	0x00000350
        /*2da0*/ 	.word	0x000000ff
        /*2da4*/ 	.word	0x00000020
        /*2da8*/ 	.short	0x0100
        /*2daa*/ 	.byte	0x08
	.zero		1


	//   ....[4]....
        /*2dac*/ 	.word	0x00000360
        /*2db0*/ 	.word	0x000000ff
        /*2db4*/ 	.word	0x00000010
        /*2db8*/ 	.short	0x0100
        /*2dba*/ 	.byte	0x08
	.zero		1


	//   ....[5]....
        /*2dbc*/ 	.word	0x00000370
        /*2dc0*/ 	.word	0x000000ff
        /*2dc4*/ 	.word	0x00000028
        /*2dc8*/ 	.short	0x0100
        /*2dca*/ 	.byte	0x08
	.zero		1


	//   ....[6]....
        /*2dcc*/ 	.word	0x00000750
        /*2dd0*/ 	.word	0x000000ff
        /*2dd4*/ 	.word	0x00000040
        /*2dd8*/ 	.short	0x0100
        /*2dda*/ 	.byte	0x06
	.zero		1


	//   ....[7]....
        /*2ddc*/ 	.word	0x00000780
        /*2de0*/ 	.word	0x000000ff
        /*2de4*/ 	.word	0x00000048
        /*2de8*/ 	.short	0x0100
        /*2dea*/ 	.byte	0x06
	.zero		1


	//   ....[8]....
        /*2dec*/ 	.word	0x00001680
        /*2df0*/ 	.word	0x00000004
        /*2df4*/ 	.word	0x00000000
        /*2df8*/ 	.short	0x010a
        /*2dfa*/ 	.byte	0x3f
	.zero		1


	//   ....[9]....
        /*2dfc*/ 	.word	0x000016c0
        /*2e00*/ 	.word	0x00000004
        /*2e04*/ 	.word	0x00000000
        /*2e08*/ 	.short	0x010a
        /*2e0a*/ 	.byte	0x3f
	.zero		1


	//   ....[10]....
        /*2e0c*/ 	.word	0x00004d10
        /*2e10*/ 	.word	0x00000004
        /*2e14*/ 	.word	0x00000000
        /*2e18*/ 	.short	0x010a
        /*2e1a*/ 	.byte	0x3f
	.zero		1


	//   ....[11]....
        /*2e1c*/ 	.word	0x00004d50
        /*2e20*/ 	.word	0x00000004
        /*2e24*/ 	.word	0x00000000
        /*2e28*/ 	.short	0x010a
        /*2e2a*/ 	.byte	0x3f
	.zero		1


	//   ....[12]....
        /*2e2c*/ 	.word	0x00008e40
        /*2e30*/ 	.word	0x00000004
        /*2e34*/ 	.word	0x00000000
        /*2e38*/ 	.short	0x0101
        /*2e3a*/ 	.byte	0x3f
	.zero		1


	//   ....[13]....
        /*2e3c*/ 	.word	0x00009060
        /*2e40*/ 	.word	0x00000000
        /*2e44*/ 	.word	0x00000000
        /*2e48*/ 	.short	0x0101
        /*2e4a*/ 	.byte	0x3f
	.zero		1


	//   ....[14]....
        /*2e4c*/ 	.word	0x0001ac60
        /*2e50*/ 	.word	0x00000005
        /*2e54*/ 	.word	0x00000018
        /*2e58*/ 	.short	0x010a
        /*2e5a*/ 	.byte	0x3f
	.zero		1


	//   ....[15]....
        /*2e5c*/ 	.word	0x0001aff0
        /*2e60*/ 	.word	0x00000002
        /*2e64*/ 	.word	0x00000048
        /*2e68*/ 	.short	0x0101
        /*2e6a*/ 	.byte	0x3f
	.zero		1


	//   ....[16]....
        /*2e6c*/ 	.word	0x0001b7f0
        /*2e70*/ 	.word	0x00000005
        /*2e74*/ 	.word	0x00000000
        /*2e78*/ 	.short	0x010a
        /*2e7a*/ 	.byte	0x3f
	.zero		1


	//   ....[17]....
        /*2e7c*/ 	.word	0x0001b880
        /*2e80*/ 	.word	0x00000007
        /*2e84*/ 	.word	0x00000000
        /*2e88*/ 	.short	0x010a
        /*2e8a*/ 	.byte	0x3f
	.zero		1


	//   ....[18]....
        /*2e8c*/ 	.word	0x0001b910
        /*2e90*/ 	.word	0x00000003
        /*2e94*/ 	.word	0x00000000
        /*2e98*/ 	.short	0x010a
        /*2e9a*/ 	.byte	0x3f
	.zero		1


	//   ....[19]....
        /*2e9c*/ 	.word	0x0001b970
        /*2ea0*/ 	.word	0x00000004
        /*2ea4*/ 	.word	0x00000000
        /*2ea8*/ 	.short	0x010a
        /*2eaa*/ 	.byte	0x3f
	.zero		1


	//   ....[20]....
        /*2eac*/ 	.word	0x0001b9c0
        /*2eb0*/ 	.word	0x00000004
        /*2eb4*/ 	.word	0x00000000
        /*2eb8*/ 	.short	0x010a
        /*2eba*/ 	.byte	0x3f
	.zero		1


	//   ....[21]....
        /*2ebc*/ 	.word	0x0001ba90
        /*2ec0*/ 	.word	0x00000005
        /*2ec4*/ 	.word	0x00000018
        /*2ec8*/ 	.short	0x010a
        /*2eca*/ 	.byte	0x3f
	.zero		1


	//   ....[22]....
        /*2ecc*/ 	.word	0x0001bb60
        /*2ed0*/ 	.word	0x00000005
        /*2ed4*/ 	.word	0x00000000
        /*2ed8*/ 	.short	0x010a
        /*2eda*/ 	.byte	0x3f
	.zero		1


	//   ....[23]....
        /*2edc*/ 	.word	0x0001bbb0
        /*2ee0*/ 	.word	0x00000007
        /*2ee4*/ 	.word	0x00000000
        /*2ee8*/ 	.short	0x010a
        /*2eea*/ 	.byte	0x3f
	.zero		1


	//----- nvinfo : EIATTR_NUM_MBARRIERS
	.align		4
.L_37:
        /*2eec*/ 	.byte	0x03, 0x38
        /*2eee*/ 	.short	0x0008


	//----- nvinfo : EIATTR_EXIT_INSTR_OFFSETS
	.align		4
        /*2ef0*/ 	.byte	0x04, 0x1c
        /*2ef2*/ 	.short	(.L_39 - .L_38)


	//   ....[0]....
.L_38:
        /*2ef4*/ 	.word	0x00000a80


	//   ....[1]....
        /*2ef8*/ 	.word	0x00001310


	//   ....[2]....
        /*2efc*/ 	.word	0x0001a2b0


	//   ....[3]....
        /*2f00*/ 	.word	0x0001a8d0


	//   ....[4]....
        /*2f04*/ 	.word	0x0001b960


	//----- nvinfo : EIATTR_MAX_THREADS
	.align		4
.L_39:
        /*2f08*/ 	.byte	0x04, 0x05
        /*2f0a*/ 	.short	(.L_41 - .L_40)
.L_40:
        /*2f0c*/ 	.word	0x00000180
        /*2f10*/ 	.word	0x00000001
        /*2f14*/ 	.word	0x00000001


	//----- nvinfo : EIATTR_CRS_STACK_SIZE
	.align		4
.L_41:
        /*2f18*/ 	.byte	0x04, 0x1e
        /*2f1a*/ 	.short	(.L_43 - .L_42)
.L_42:
        /*2f1c*/ 	.word	0x00000000


	//----- nvinfo : EIATTR_CBANK_PARAM_SIZE
	.align		4
.L_43:
        /*2f20*/ 	.byte	0x03, 0x19
        /*2f22*/ 	.short	0x0470


	//----- nvinfo : EIATTR_PARAM_CBANK
	.align		4
        /*2f24*/ 	.byte	0x04, 0x0a
        /*2f26*/ 	.short	(.L_45 - .L_44)
	.align		4
.L_44:
        /*2f28*/ 	.word	index@(.nv.constant0._ZN7cutlass13device_kernelINS_4gemm6kernel13GemmUniversalIN4cute5tupleIJiiiiEEENS1_10collective13CollectiveMmaINS1_34MainloopSm90TmaGmmaWarpSpecializedILi3ENS5_IJNS4_1CILi2EEENSA_ILi1EEESC_EEENS1_35KernelTmaWarpSpecializedCooperativeEEENS5_IJNSA_ILi256EEESG_NSA_ILi64EEEEEENS_6half_tENS5_IJlSC_lEEESJ_SK_NS4_8TiledMMAINS4_8MMA_AtomIJNS4_4SM904GMMA26MMA_64x256x16_F32F16F16_SSILNSO_5MajorE0ELSQ_0ELNSO_7ScaleInE1ELSR_1EEEEEENS4_6LayoutISD_NS5_IJSC_NSA_ILi0EEESV_EEEEENS5_IJNS4_10UnderscoreESY_SY_EEEEENS4_13SM90_TMA_LOADENS4_14ComposedLayoutINS4_7SwizzleILi3ELi4ELi3EEENS4_18smem_ptr_flag_bitsILi16EEENSU_INS5_IJNSA_ILi8EEESH_EEENS5_IJSH_SC_EEEEEEEvNS4_8identityENS4_23SM90_TMA_LOAD_MULTICASTES1B_vS1C_EENS_8epilogue10collective6detail29Sm90TmaWarpSpecializedAdapterINS1G_15DefaultEpilogueISJ_SK_SK_NS1F_6thread17LinearCombinationISJ_Li1EffLNS1K_9ScaleType4KindE0ELNS_15FloatRoundStyleE2ESJ_EENS1_15EpilogueDefaultEEEEEvvEEEEvNT_6ParamsE)
        /*2f2c*/ 	.short	0x0210
        /*2f2e*/ 	.short	0x0470


	//----- nvinfo : EIATTR_SW_WAR
	.align		4
.L_45:
        /*2f30*/ 	.byte	0x04, 0x36
        /*2f32*/ 	.short	(.L_47 - .L_46)
.L_46:
        /*2f34*/ 	.word	0x00000008
.L_47:


//--------------------- .nv.callgraph             --------------------------
	.section	.nv.callgraph,"",@"SHT_CUDA_CALLGRAPH"
	.align	4
	.sectionentsize	8
	.align		4
        /*0000*/ 	.word	0x00000000
	.align		4
        /*0004*/ 	.word	0xffffffff
	.align		4
        /*0008*/ 	.word	index@(_ZN7cutlass13device_kernelINS_4gemm6kernel13GemmUniversalIN4cute5tupleIJiiiiEEENS1_10collective13CollectiveMmaINS1_34MainloopSm90TmaGmmaWarpSpecializedILi3ENS5_IJNS4_1CILi2EEENSA_ILi1EEESC_EEENS1_35KernelTmaWarpSpecializedCooperativeEEENS5_IJNSA_ILi256EEESG_NSA_ILi64EEEEEENS_6half_tENS5_IJlSC_lEEESJ_SK_NS4_8TiledMMAINS4_8MMA_AtomIJNS4_4SM904GMMA26MMA_64x256x16_F32F16F16_SSILNSO_5MajorE0ELSQ_0ELNSO_7ScaleInE1ELSR_1EEEEEENS4_6LayoutISD_NS5_IJSC_NSA_ILi0EEESV_EEEEENS5_IJNS4_10UnderscoreESY_SY_EEEEENS4_13SM90_TMA_LOADENS4_14ComposedLayoutINS4_7SwizzleILi3ELi4ELi3EEENS4_18smem_ptr_flag_bitsILi16EEENSU_INS5_IJNSA_ILi8EEESH_EEENS5_IJSH_SC_EEEEEEEvNS4_8identityENS4_23SM90_TMA_LOAD_MULTICASTES1B_vS1C_EENS_8epilogue10collective6detail29Sm90TmaWarpSpecializedAdapterINS1G_15DefaultEpilogueISJ_SK_SK_NS1F_6thread17LinearCombinationISJ_Li1EffLNS1K_9ScaleType4KindE0ELNS_15FloatRoundStyleE2ESJ_EENS1_15EpilogueDefaultEEEEEvvEEEEvNT_6ParamsE)
	.align		4
        /*000c*/ 	.word	index@(__assertfail)
	.align		4
        /*0010*/ 	.word	0x00000000
	.align		4
        /*0014*/ 	.word	0xfffffffe
	.align		4
        /*0018*/ 	.word	0x00000000
	.align		4
        /*001c*/ 	.word	0xfffffffd
	.align		4
        /*0020*/ 	.word	0x00000000
	.align		4
        /*0024*/ 	.word	0xfffffffc


//--------------------- .nv.constant4             --------------------------
	.section	.nv.constant4,"a",@progbits
	.align	8
	.align		8
.nv.constant4:
        /*0000*/ 	.dword	__assertfail
	.align		8
        /*0008*/ 	.dword	__unnamed_1
	.align		8
        /*0010*/ 	.dword	_ZN39_INTERNAL_5a66ccdf_4_k_cu_849d05a0_89024cuda3std3__45__cpo5beginE
	.align		8
        /*0018*/ 	.dword	_ZN39_INTERNAL_5a66ccdf_4_k_cu_849d05a0_89024cuda3std3__45__cpo3endE
	.align		8
        /*0020*/ 	.dword	_ZN39_INTERNAL_5a66ccdf_4_k_cu_849d05a0_89024cuda3std3__45__cpo6cbeginE
	.align		8
        /*0028*/ 	.dword	_ZN39_INTERNAL_5a66ccdf_4_k_cu_849d05a0_89024cuda3std3__45__cpo4cendE
	.align		8
        /*0030*/ 	.dword	_ZN39_INTERNAL_5a66ccdf_4_k_cu_849d05a0_89024cuda3std3__441_GLOBAL__N__5a66ccdf_4_k_cu_849d05a0_89026ignoreE
	.align		8
        /*0038*/ 	.dword	_ZN39_INTERNAL_5a66ccdf_4_k_cu_849d05a0_89024cuda3std3__419piecewise_constructE
	.align		8
        /*0040*/ 	.dword	_ZN39_INTERNAL_5a66ccdf_4_k_cu_849d05a0_89024cuda3std3__48in_placeE
	.align		8
        /*0048*/ 	.dword	_ZN39_INTERNAL_5a66ccdf_4_k_cu_849d05a0_89024cuda3std6ranges3__45__cpo4swapE
	.align		8
        /*0050*/ 	.dword	_ZN39_INTERNAL_5a66ccdf_4_k_cu_849d05a0_89024cuda3std6ranges3__45__cpo9iter_moveE
	.align		8
        /*0058*/ 	.dword	_ZN39_INTERNAL_5a66ccdf_4_k_cu_849d05a0_89024cute7productE
	.align		8
        /*0060*/ 	.dword	_ZN39_INTERNAL_5a66ccdf_4_k_cu_849d05a0_89024cute1_E
	.align		8
        /*0068*/ 	.dword	$str$22
	.align		8
        /*0070*/ 	.dword	$str$23


//--------------------- .text._ZN7cutlass13device_kernelINS_4gemm6kernel13GemmUniversalIN4cute5tupleIJiiiiEEENS1_10collective13CollectiveMmaINS1_34MainloopSm90TmaGmmaWarpSpecializedILi3ENS5_IJNS4_1CILi2EEENSA_ILi1EEESC_EEENS1_35KernelTmaWarpSpecializedCooperativeEEENS5_IJNSA_ILi256EEESG_NSA_ILi64EEEEEENS_6half_tENS5_IJlSC_lEEESJ_SK_NS4_8TiledMMAINS4_8MMA_AtomIJNS4_4SM904GMMA26MMA_64x256x16_F32F16F16_SSILNSO_5MajorE0ELSQ_0ELNSO_7ScaleInE1ELSR_1EEEEEENS4_6LayoutISD_NS5_IJSC_NSA_ILi0EEESV_EEEEENS5_IJNS4_10UnderscoreESY_SY_EEEEENS4_13SM90_TMA_LOADENS4_14ComposedLayoutINS4_7SwizzleILi3ELi4ELi3EEENS4_18smem_ptr_flag_bitsILi16EEENSU_INS5_IJNSA_ILi8EEESH_EEENS5_IJSH_SC_EEEEEEEvNS4_8identityENS4_23SM90_TMA_LOAD_MULTICASTES1B_vS1C_EENS_8epilogue10collective6detail29Sm90TmaWarpSpecializedAdapterINS1G_15DefaultEpilogueISJ_SK_SK_NS1F_6thread17LinearCombinationISJ_Li1EffLNS1K_9ScaleType4KindE0ELNS_15FloatRoundStyleE2ESJ_EENS1_15EpilogueDefaultEEEEEvvEEEEvNT_6ParamsE --------------------------
	.section	.text._ZN7cutlass13device_kernelINS_4gemm6kernel13GemmUniversalIN4cute5tupleIJiiiiEEENS1_10collective13CollectiveMmaINS1_34MainloopSm90TmaGmmaWarpSpecializedILi3ENS5_IJNS4_1CILi2EEENSA_ILi1EEESC_EEENS1_35KernelTmaWarpSpecializedCooperativeEEENS5_IJNSA_ILi256EEESG_NSA_ILi64EEEEEENS_6half_tENS5_IJlSC_lEEESJ_SK_NS4_8TiledMMAINS4_8MMA_AtomIJNS4_4SM904GMMA26MMA_64x256x16_F32F16F16_SSILNSO_5MajorE0ELSQ_0ELNSO_7ScaleInE1ELSR_1EEEEEENS4_6LayoutISD_NS5_IJSC_NSA_ILi0EEESV_EEEEENS5_IJNS4_10UnderscoreESY_SY_EEEEENS4_13SM90_TMA_LOADENS4_14ComposedLayoutINS4_7SwizzleILi3ELi4ELi3EEENS4_18smem_ptr_flag_bitsILi16EEENSU_INS5_IJNSA_ILi8EEESH_EEENS5_IJSH_SC_EEEEEEEvNS4_8identityENS4_23SM90_TMA_LOAD_MULTICASTES1B_vS1C_EENS_8epilogue10collective6detail29Sm90TmaWarpSpecializedAdapterINS1G_15DefaultEpilogueISJ_SK_SK_NS1F_6thread17LinearCombinationISJ_Li1EffLNS1K_9ScaleType4KindE0ELNS_15FloatRoundStyleE2ESJ_EENS1_15EpilogueDefaultEEEEEvvEEEEvNT_6ParamsE,"ax",@progbits
	.align	128
.text._ZN7cutlass13device_kernelINS_4gemm6kernel13GemmUniversalIN4cute5tupleIJiiiiEEENS1_10collective13CollectiveMmaINS1_34MainloopSm90TmaGmmaWarpSpecializedILi3ENS5_IJNS4_1CILi2EEENSA_ILi1EEESC_EEENS1_35KernelTmaWarpSpecializedCooperativeEEENS5_IJNSA_ILi256EEESG_NSA_ILi64EEEEEENS_6half_tENS5_IJlSC_lEEESJ_SK_NS4_8TiledMMAINS4_8MMA_AtomIJNS4_4SM904GMMA26MMA_64x256x16_F32F16F16_SSILNSO_5MajorE0ELSQ_0ELNSO_7ScaleInE1ELSR_1EEEEEENS4_6LayoutISD_NS5_IJSC_NSA_ILi0EEESV_EEEEENS5_IJNS4_10UnderscoreESY_SY_EEEEENS4_13SM90_TMA_LOADENS4_14ComposedLayoutINS4_7SwizzleILi3ELi4ELi3EEENS4_18smem_ptr_flag_bitsILi16EEENSU_INS5_IJNSA_ILi8EEESH_EEENS5_IJSH_SC_EEEEEEEvNS4_8identityENS4_23SM90_TMA_LOAD_MULTICASTES1B_vS1C_EENS_8epilogue10collective6detail29Sm90TmaWarpSpecializedAdapterINS1G_15DefaultEpilogueISJ_SK_SK_NS1F_6thread17LinearCombinationISJ_Li1EffLNS1K_9ScaleType4KindE0ELNS_15FloatRoundStyleE2ESJ_EENS1_15EpilogueDefaultEEEEEvvEEEEvNT_6ParamsE:
        .type           _ZN7cutlass13device_kernelINS_4gemm6kernel13GemmUniversalIN4cute5tupleIJiiiiEEENS1_10collective13CollectiveMmaINS1_34MainloopSm90TmaGmmaWarpSpecializedILi3ENS5_IJNS4_1CILi2EEENSA_ILi1EEESC_EEENS1_35KernelTmaWarpSpecializedCooperativeEEENS5_IJNSA_ILi256EEESG_NSA_ILi64EEEEEENS_6half_tENS5_IJlSC_lEEESJ_SK_NS4_8TiledMMAINS4_8MMA_AtomIJNS4_4SM904GMMA26MMA_64x256x16_F32F16F16_SSILNSO_5MajorE0ELSQ_0ELNSO_7ScaleInE1ELSR_1EEEEEENS4_6LayoutISD_NS5_IJSC_NSA_ILi0EEESV_EEEEENS5_IJNS4_10UnderscoreESY_SY_EEEEENS4_13SM90_TMA_LOADENS4_14ComposedLayoutINS4_7SwizzleILi3ELi4ELi3EEENS4_18smem_ptr_flag_bitsILi16EEENSU_INS5_IJNSA_ILi8EEESH_EEENS5_IJSH_SC_EEEEEEEvNS4_8identityENS4_23SM90_TMA_LOAD_MULTICASTES1B_vS1C_EENS_8epilogue10collective6detail29Sm90TmaWarpSpecializedAdapterINS1G_15DefaultEpilogueISJ_SK_SK_NS1F_6thread17LinearCombinationISJ_Li1EffLNS1K_9ScaleType4KindE0ELNS_15FloatRoundStyleE2ESJ_EENS1_15EpilogueDefaultEEEEEvvEEEEvNT_6ParamsE,@function
        .size           _ZN7cutlass13device_kernelINS_4gemm6kernel13GemmUniversalIN4cute5tupleIJiiiiEEENS1_10collective13CollectiveMmaINS1_34MainloopSm90TmaGmmaWarpSpecializedILi3ENS5_IJNS4_1CILi2EEENSA_ILi1EEESC_EEENS1_35KernelTmaWarpSpecializedCooperativeEEENS5_IJNSA_ILi256EEESG_NSA_ILi64EEEEEENS_6half_tENS5_IJlSC_lEEESJ_SK_NS4_8TiledMMAINS4_8MMA_AtomIJNS4_4SM904GMMA26MMA_64x256x16_F32F16F16_SSILNSO_5MajorE0ELSQ_0ELNSO_7ScaleInE1ELSR_1EEEEEENS4_6LayoutISD_NS5_IJSC_NSA_ILi0EEESV_EEEEENS5_IJNS4_10UnderscoreESY_SY_EEEEENS4_13SM90_TMA_LOADENS4_14ComposedLayoutINS4_7SwizzleILi3ELi4ELi3EEENS4_18smem_ptr_flag_bitsILi16EEENSU_INS5_IJNSA_ILi8EEESH_EEENS5_IJSH_SC_EEEEEEEvNS4_8identityENS4_23SM90_TMA_LOAD_MULTICASTES1B_vS1C_EENS_8epilogue10collective6detail29Sm90TmaWarpSpecializedAdapterINS1G_15DefaultEpilogueISJ_SK_SK_NS1F_6thread17LinearCombinationISJ_Li1EffLNS1K_9ScaleType4KindE0ELNS_15FloatRoundStyleE2ESJ_EENS1_15EpilogueDefaultEEEEEvvEEEEvNT_6ParamsE,(.L_x_579 - _ZN7cutlass13device_kernelINS_4gemm6kernel13GemmUniversalIN4cute5tupleIJiiiiEEENS1_10collective13CollectiveMmaINS1_34MainloopSm90TmaGmmaWarpSpecializedILi3ENS5_IJNS4_1CILi2EEENSA_ILi1EEESC_EEENS1_35KernelTmaWarpSpecializedCooperativeEEENS5_IJNSA_ILi256EEESG_NSA_ILi64EEEEEENS_6half_tENS5_IJlSC_lEEESJ_SK_NS4_8TiledMMAINS4_8MMA_AtomIJNS4_4SM904GMMA26MMA_64x256x16_F32F16F16_SSILNSO_5MajorE0ELSQ_0ELNSO_7ScaleInE1ELSR_1EEEEEENS4_6LayoutISD_NS5_IJSC_NSA_ILi0EEESV_EEEEENS5_IJNS4_10UnderscoreESY_SY_EEEEENS4_13SM90_TMA_LOADENS4_14ComposedLayoutINS4_7SwizzleILi3ELi4ELi3EEENS4_18smem_ptr_flag_bitsILi16EEENSU_INS5_IJNSA_ILi8EEESH_EEENS5_IJSH_SC_EEEEEEEvNS4_8identityENS4_23SM90_TMA_LOAD_MULTICASTES1B_vS1C_EENS_8epilogue10collective6detail29Sm90TmaWarpSpecializedAdapterINS1G_15DefaultEpilogueISJ_SK_SK_NS1F_6thread17LinearCombinationISJ_Li1EffLNS1K_9ScaleType4KindE0ELNS_15FloatRoundStyleE2ESJ_EENS1_15EpilogueDefaultEEEEEvvEEEEvNT_6ParamsE)
        .other          _ZN7cutlass13device_kernelINS_4gemm6kernel13GemmUniversalIN4cute5tupleIJiiiiEEENS1_10collective13CollectiveMmaINS1_34MainloopSm90TmaGmmaWarpSpecializedILi3ENS5_IJNS4_1CILi2EEENSA_ILi1EEESC_EEENS1_35KernelTmaWarpSpecializedCooperativeEEENS5_IJNSA_ILi256EEESG_NSA_ILi64EEEEEENS_6half_tENS5_IJlSC_lEEESJ_SK_NS4_8TiledMMAINS4_8MMA_AtomIJNS4_4SM904GMMA26MMA_64x256x16_F32F16F16_SSILNSO_5MajorE0ELSQ_0ELNSO_7ScaleInE1ELSR_1EEEEEENS4_6LayoutISD_NS5_IJSC_NSA_ILi0EEESV_EEEEENS5_IJNS4_10UnderscoreESY_SY_EEEEENS4_13SM90_TMA_LOADENS4_14ComposedLayoutINS4_7SwizzleILi3ELi4ELi3EEENS4_18smem_ptr_flag_bitsILi16EEENSU_INS5_IJNSA_ILi8EEESH_EEENS5_IJSH_SC_EEEEEEEvNS4_8identityENS4_23SM90_TMA_LOAD_MULTICASTES1B_vS1C_EENS_8epilogue10collective6detail29Sm90TmaWarpSpecializedAdapterINS1G_15DefaultEpilogueISJ_SK_SK_NS1F_6thread17LinearCombinationISJ_Li1EffLNS1K_9ScaleType4KindE0ELNS_15FloatRoundStyleE2ESJ_EENS1_15EpilogueDefaultEEEEEvvEEEEvNT_6ParamsE,@"STO_CUDA_ENTRY STV_DEFAULT"
_ZN7cutlass13device_kernelINS_4gemm6kernel13GemmUniversalIN4cute5tupleIJiiiiEEENS1_10collective13CollectiveMmaINS1_34MainloopSm90TmaGmmaWarpSpecializedILi3ENS5_IJNS4_1CILi2EEENSA_ILi1EEESC_EEENS1_35KernelTmaWarpSpecializedCooperativeEEENS5_IJNSA_ILi256EEESG_NSA_ILi64EEEEEENS_6half_tENS5_IJlSC_lEEESJ_SK_NS4_8TiledMMAINS4_8MMA_AtomIJNS4_4SM904GMMA26MMA_64x256x16_F32F16F16_SSILNSO_5MajorE0ELSQ_0ELNSO_7ScaleInE1ELSR_1EEEEEENS4_6LayoutISD_NS5_IJSC_NSA_ILi0EEESV_EEEEENS5_IJNS4_10UnderscoreESY_SY_EEEEENS4_13SM90_TMA_LOADENS4_14ComposedLayoutINS4_7SwizzleILi3ELi4ELi3EEENS4_18smem_ptr_flag_bitsILi16EEENSU_INS5_IJNSA_ILi8EEESH_EEENS5_IJSH_SC_EEEEEEEvNS4_8identityENS4_23SM90_TMA_LOAD_MULTICASTES1B_vS1C_EENS_8epilogue10collective6detail29Sm90TmaWarpSpecializedAdapterINS1G_15DefaultEpilogueISJ_SK_SK_NS1F_6thread17LinearCombinationISJ_Li1EffLNS1K_9ScaleType4KindE0ELNS_15FloatRoundStyleE2ESJ_EENS1_15EpilogueDefaultEEEEEvvEEEEvNT_6ParamsE:
[----:B------:R-:W0:Y:S02]  /*0000*/  LDC R1, c[0x0][0x28] ;  /* 0x00000a00ff017b82 */ /* 0x000e240000000800 */
[----:B0-----:R-:W-:Y:S01]  /*0010*/  VIADD R1, R1, 0xfffff878 ;  /* 0xfffff87801017836 */ /* 0x001fe20000000000 */
[----:B------:R-:W0:Y:S01]  /*0020*/  S2R R4, SR_TID.X ;  /* 0x0000000000047919 */ /* 0x000e220000002100 */
[----:B------:R-:W-:Y:S01]  /*0030*/  ELECT P0, URZ, PT ;  /* 0x00000000003f782f */ /* 0x000fe20003800000 */
[----:B------:R-:W-:Y:S01]  /*0040*/  BSSY B0, `(.L_x_0) ;  /* 0x0000015000007945 */ /* 0x000fe20003800000 */
[--C-:B0-----:R-:W-:Y:S02]  /*0050*/  SHF.R.U32.HI R0, RZ, 0x5, R4.reuse ;  /* 0x00000005ff007819 */ /* 0x101fe40000011604 */
[----:B------:R-:W-:-:S03]  /*0060*/  SHF.R.U32.HI R2, RZ, 0x7, R4 ;  /* 0x00000007ff027819 */ /* 0x000fc60000011604 */
[----:B------:R-:W0:Y:S04]  /*0070*/  SHFL.IDX PT, R3, R0, RZ, 0x1f ;  /* 0x00001fff00037589 */ /* 0x000e2800000e0000 */
[----:B------:R-:W1:Y:S01]  /*0080*/  SHFL.IDX PT, R2, R2, RZ, 0x1f ;  /* 0x00001fff02027589 */ /* 0x000e6200000e0000 */
[----:B0-----:R-:W-:Y:S02]  /*0090*/  R2UR UR9, R3 ;  /* 0x00000000030972ca */ /* 0x001fe400000e0000 */
[----:B-1----:R-:W-:-:S11]  /*00a0*/  R2UR UR5, R2 ;  /* 0x00000000020572ca */ /* 0x002fd600000e0000 */
[----:B------:R-:W-:Y:S02]  /*00b0*/  USHF.R.S32.HI UR4, URZ, 0x1f, UR9 ;  /* 0x0000001f3f047899 */ /* 0x000fe40008011409 */
[----:B------:R-:W-:Y:S02]  /*00c0*/  ISETP.NE.OR P0, PT, RZ, UR9, !P0 ;  /* 0x00000009ff007c0c */ /* 0x000fe4000c705670 */
[----:B------:R-:W-:-:S04]  /*00d0*/  ULEA.HI UR4, UR4, UR9, URZ, 0x2 ;  /* 0x0000000904047291 */ /* 0x000fc8000f8f103f */
[----:B------:R-:W-:-:S04]  /*00e0*/  ULOP3.LUT UR4, UR4, 0xfffffffc, URZ, 0xc0, !UPT ;  /* 0xfffffffc04047892 */ /* 0x000fc8000f8ec03f */
[----:B------:R-:W-:-:S03]  /*00f0*/  UIADD3 UR9, UR9, -UR4, URZ ;  /* 0x8000000409097290 */ /* 0x000fc6000fffe03f */
[----:B------:R-:W-:Y:S09]  /*0100*/  @P0 BRA `(.L_x_1) ;  /* 0x0000000000200947 */ /* 0x000ff20003800000 */
[----:B------:R-:W-:Y:S02]  /*0110*/  ULDC.64 UR6, c[0x0][0x198] ;  /* 0x0000660000067ab9 */ /* 0x000fe40000000a00 */
[----:B------:R-:W-:Y:S02]  /*0120*/  UIADD3 UR10, UP0, UR6, 0xf0, URZ ;  /* 0x000000f0060a7890 */ /* 0x000fe4000ff1e03f */
[----:B------:R-:W-:Y:S02]  /*0130*/  UIADD3 UR6, UP1, UR6, 0x1f0, URZ ;  /* 0x000001f006067890 */ /* 0x000fe4000ff3e03f */
[----:B------:R-:W-:Y:S02]  /*0140*/  UIADD3.X UR11, URZ, UR7, URZ, UP0, !UPT ;  /* 0x000000073f0b7290 */ /* 0x000fe400087fe43f */
[----:B------:R-:W-:-:S07]  /*0150*/  UIADD3.X UR7, URZ, UR7, URZ, UP1, !UPT ;  /* 0x000000073f077290 */ /* 0x000fce0008ffe43f */
[----:B------:R0:W-:Y:S02]  /*0160*/  UTMACCTL.PF [UR10] ;  /* 0x000000000a0079b9 */ /* 0x0001e40008040000 */
[----:B------:R0:W-:Y:S02]  /*0170*/  UTMACCTL.PF [UR6] ;  /* 0x00000000060079b9 */ /* 0x0001e40008040000 */
[----:B0-----:R-:W-:Y:S01]  /*0180*/  NOP ;  /* 0x0000000000007918 */ /* 0x001fe20000000000 */
.L_x_1:
[----:B------:R-:W-:Y:S05]  /*0190*/  BSYNC B0 ;  /* 0x0000000000007941 */ /* 0x000fea0003800000 */
.L_x_0:
[----:B------:R-:W0:Y:S01]  /*01a0*/  SHFL.IDX PT, R2, R0, RZ, 0x1f ;  /* 0x00001fff00027589 */ /* 0x000e2200000e0000 */
[----:B------:R-:W-:Y:S01]  /*01b0*/  UISETP.NE.AND UP0, UPT, UR9, 0x3, UPT ;  /* 0x000000030900788c */ /* 0x000fe2000bf05270 */
[----:B------:R-:W-:Y:S01]  /*01c0*/  ISETP.NE.AND P1, PT, RZ, UR5, PT ;  /* 0x00000005ff007c0c */ /* 0x000fe2000bf25270 */
[----:B------:R-:W-:Y:S02]  /*01d0*/  UIADD3 UR16, UR5, -0x1, URZ ;  /* 0xffffffff05107890 */ /* 0x000fe4000fffe03f */
[----:B------:R-:W-:Y:S02]  /*01e0*/  UISETP.EQ.OR UP0, UPT, UR9, URZ, !UP0 ;  /* 0x0000003f0900728c */ /* 0x000fe4000c702670 */
[----:B------:R-:W-:Y:S02]  /*01f0*/  UISETP.GE.U32.AND UP1, UPT, UR16, 0x2, UPT ;  /* 0x000000021000788c */ /* 0x000fe4000bf26070 */
[----:B------:R-:W-:-:S04]  /*0200*/  UISETP.EQ.AND UP0, UPT, UR5, URZ, UP0 ;  /* 0x0000003f0500728c */ /* 0x000fc80008702270 */
[----:B------:R-:W-:-:S04]  /*0210*/  USEL UR40, URZ, 0x1, !UP0 ;  /* 0x000000013f287887 */ /* 0x000fc8000c000000 */
[----:B------:R-:W-:Y:S01]  /*0220*/  USEL UR40, UR40, 0x2, UP1 ;  /* 0x0000000228287887 */ /* 0x000fe20008800000 */
[----:B0-----:R-:W-:-:S13]  /*0230*/  ISETP.NE.AND P0, PT, R2, RZ, PT ;  /* 0x000000ff0200720c */ /* 0x001fda0003f05270 */
[----:B------:R-:W-:Y:S05]  /*0240*/  @P0 BRA `(.L_x_2) ;  /* 0x0000000000500947 */ /* 0x000fea0003800000 */
[----:B------:R-:W0:Y:S01]  /*0250*/  S2UR UR8, SR_CgaCtaId ;  /* 0x00000000000879c3 */ /* 0x000e220000008800 */
[----:B------:R-:W-:Y:S01]  /*0260*/  UMOV UR4, 0x400 ;  /* 0x0000040000047882 */ /* 0x000fe20000000000 */
[----:B------:R-:W-:Y:S01]  /*0270*/  UMOV UR5, 0x1 ;  /* 0x0000000100057882 */ /* 0x000fe20000000000 */
[----:B------:R-:W-:Y:S01]  /*0280*/  UMOV UR6, 0x4 ;  /* 0x0000000400067882 */ /* 0x000fe20000000000 */
[----:B------:R-:W-:Y:S01]  /*0290*/  ELECT P0, URZ, PT ;  /* 0x00000000003f782f */ /* 0x000fe20003800000 */
[----:B------:R-:W-:-:S04]  /*02a0*/  UIADD3 UR6, -UR6, 0x100000, URZ ;  /* 0x0010000006067890 */ /* 0x000fc8000fffe13f */
[----:B------:R-:W-:Y:S02]  /*02b0*/  USHF.L.U32 UR7, UR6, 0xb, URZ ;  /* 0x0000000b06077899 */ /* 0x000fe4000800063f */
[----:B------:R-:W-:Y:S02]  /*02c0*/  USHF.L.U32 UR6, UR6, 0x1, URZ ;  /* 0x0000000106067899 */ /* 0x000fe4000800063f */
[----:B0-----:R-:W-:Y:S02]  /*02d0*/  ULEA UR8, UR8, UR4, 0x18 ;  /* 0x0000000408087291 */ /* 0x001fe4000f8ec03f */
[----:B------:R-:W-:-:S04]  /*02e0*/  UIADD3 UR4, -UR5, 0x100000, URZ ;  /* 0x0010000005047890 */ /* 0x000fc8000fffe13f */
[----:B------:R-:W-:Y:S02]  /*02f0*/  USHF.L.U32 UR5, UR4, 0xb, URZ ;  /* 0x0000000b04057899 */ /* 0x000fe4000800063f */
[----:B------:R-:W-:Y:S01]  /*0300*/  USHF.L.U32 UR4, UR4, 0x1, URZ ;  /* 0x0000000104047899 */ /* 0x000fe2000800063f */
[----:B------:R-:W0:Y:S11]  /*0310*/  FENCE.VIEW.ASYNC.S ;  /* 0x00000000000073c6 */ /* 0x000e360000000000 */
[----:B0-----:R0:W1:Y:S01]  /*0320*/  SYNCS.EXCH.64 URZ, [UR8], UR4 ;  /* 0x00000004083f75b2 */ /* 0x0010620008000100 */
[----:B------:R0:W2:Y:S01]  /*0330*/  SYNCS.EXCH.64 URZ, [UR8+0x18], UR6 ;  /* 0x00001806083f75b2 */ /* 0x0000a20008000100 */
[----:B------:R0:W3:Y:S01]  /*0340*/  SYNCS.EXCH.64 URZ, [UR8+0x8], UR4 ;  /* 0x00000804083f75b2 */ /* 0x0000e20008000100 */
[----:B------:R0:W4:Y:S01]  /*0350*/  SYNCS.EXCH.64 URZ, [UR8+0x20], UR6 ;  /* 0x00002006083f75b2 */ /* 0x0001220008000100 */
[----:B------:R0:W0:Y:S01]  /*0360*/  SYNCS.EXCH.64 URZ, [UR8+0x10], UR4 ;  /* 0x00001004083f75b2 */ /* 0x0000220008000100 */
[----:B------:R0:W0:Y:S01]  /*0370*/  SYNCS.EXCH.64 URZ, [UR8+0x28], UR6 ;  /* 0x00002806083f75b2 */ /* 0x0000220008000100 */
[----:B------:R-:W-:Y:S01]  /*0380*/  NOP ;  /* 0x0000000000007918 */ /* 0x000fe20000000000 */
.L_x_2:
[----:B------:R-:W5:Y:S01]  /*0390*/  S2UR UR13, SR_CTAID.X ;  /* 0x00000000000d79c3 */ /* 0x000f620000002500 */
[----:B------:R-:W-:Y:S01]  /*03a0*/  SHF.R.S32.HI R3, RZ, 0x1f, R4 ;  /* 0x0000001fff037819 */ /* 0x000fe20000011404 */
[----:B------:R5:W1:Y:S01]  /*03b0*/  SHFL.IDX PT, R6, R0, RZ, 0x1f ;  /* 0x00001fff00067589 */ /* 0x000a6200000e0000 */
[----:B0-----:R-:W-:Y:S01]  /*03c0*/  ULDC UR4, c[0x0][0x150] ;  /* 0x0000540000047ab9 */ /* 0x001fe20000000800 */
[----:B------:R-:W-:Y:S02]  /*03d0*/  ELECT P0, URZ, PT ;  /* 0x00000000003f782f */ /* 0x000fe40003800000 */
[----:B------:R-:W-:Y:S01]  /*03e0*/  LEA.HI R3, R3, R4, RZ, 0x7 ;  /* 0x0000000403037211 */ /* 0x000fe200078f38ff */
[----:B------:R-:W-:Y:S01]  /*03f0*/  ULDC UR5, c[0x0][0x154] ;  /* 0x0000550000057ab9 */ /* 0x000fe20000000800 */
[----:B------:R-:W-:Y:S01]  /*0400*/  SHF.R.S32.HI R7, RZ, 0x1f, R2 ;  /* 0x0000001fff077819 */ /* 0x000fe20000011402 */
[----:B------:R-:W0:Y:S01]  /*0410*/  S2UR UR10, SR_CTAID.Y ;  /* 0x00000000000a79c3 */ /* 0x000e220000002600 */
[----:B------:R-:W-:Y:S01]  /*0420*/  LOP3.LUT R3, R3, 0xffffff80, RZ, 0xc0, !PT ;  /* 0xffffff8003037812 */ /* 0x000fe200078ec0ff */
[----:B------:R-:W-:Y:S01]  /*0430*/  ULDC UR8, c[0x0][0x144] ;  /* 0x0000510000087ab9 */ /* 0x000fe20000000800 */
[----:B------:R-:W-:Y:S01]  /*0440*/  LEA.HI R7, R7, R2, RZ, 0x2 ;  /* 0x0000000207077211 */ /* 0x000fe200078f10ff */
[----:B------:R-:W-:Y:S01]  /*0450*/  NOP ;  /* 0x0000000000007918 */ /* 0x000fe20000000000 */
[----:B------:R-:W-:Y:S01]  /*0460*/  NOP ;  /* 0x0000000000007918 */ /* 0x000fe20000000000 */
[----:B------:R-:W-:Y:S01]  /*0470*/  IMAD.IADD R3, R4, 0x1, -R3 ;  /* 0x0000000104037824 */ /* 0x000fe200078e0a03 */
[----:B------:R-:W-:Y:S01]  /*0480*/  LOP3.LUT R7, R7, 0x3ffffffc, RZ, 0xc0, !PT ;  /* 0x3ffffffc07077812 */ /* 0x000fe200078ec0ff */
[----:B------:R-:W-:Y:S01]  /*0490*/  ULDC UR11, c[0x0][0x148] ;  /* 0x00005200000b7ab9 */ /* 0x000fe20000000800 */
[----:B------:R-:W-:-:S02]  /*04a0*/  MOV R17, 0x1 ;  /* 0x0000000100117802 */ /* 0x000fc40000000f00 */
[----:B------:R-:W-:Y:S02]  /*04b0*/  SHF.R.S32.HI R4, RZ, 0x1f, R3 ;  /* 0x0000001fff047819 */ /* 0x000fe40000011403 */
[----:B------:R-:W-:Y:S02]  /*04c0*/  IADD3 R2, R2, -R7, RZ ;  /* 0x8000000702027210 */ /* 0x000fe40007ffe0ff */
[----:B------:R-:W-:Y:S02]  /*04d0*/  LEA.HI R4, R4, R3, RZ, 0x3 ;  /* 0x0000000304047211 */ /* 0x000fe400078f18ff */
[----:B-----5:R-:W-:Y:S02]  /*04e0*/  I2FP.F32.U32 R5, UR13 ;  /* 0x0000000d00057c45 */ /* 0x020fe40008201000 */
[--C-:B------:R-:W-:Y:S02]  /*04f0*/  SHF.R.S32.HI R0, RZ, 0x3, R4.reuse ;  /* 0x00000003ff007819 */ /* 0x100fe40000011404 */
[----:B-1----:R-:W-:Y:S01]  /*0500*/  ISETP.NE.OR P0, PT, R6, RZ, !P0 ;  /* 0x000000ff0600720c */ /* 0x002fe20004705670 */
[----:B------:R-:W-:Y:S01]  /*0510*/  FMUL R8, R5, UR4 ;  /* 0x0000000405087c20 */ /* 0x000fe20008400000 */
[----:B------:R-:W-:-:S04]  /*0520*/  SHF.R.S32.HI R5, RZ, 0x1f, R4 ;  /* 0x0000001fff057819 */ /* 0x000fc80000011404 */
[----:B------:R-:W-:Y:S01]  /*0530*/  LEA.HI R5, R5, R0, RZ, 0x2 ;  /* 0x0000000005057211 */ /* 0x000fe200078f10ff */
[----:B------:R-:W1:Y:S03]  /*0540*/  F2I.U32.TRUNC.NTZ R8, R8 ;  /* 0x0000000800087305 */ /* 0x000e66000020f000 */
[----:B------:R-:W-:-:S03]  /*0550*/  LOP3.LUT R5, R5, 0xfffffffc, RZ, 0xc0, !PT ;  /* 0xfffffffc05057812 */ /* 0x000fc600078ec0ff */
[----:B------:R-:W-:Y:S01]  /*0560*/  VOTEU.ALL UP0, P0 ;  /* 0x00000000003f7886 */ /* 0x000fe20000000000 */
[----:B------:R-:W-:Y:S01]  /*0570*/  VOTEU.ALL UP1, P0 ;  /* 0x00000000003f7886 */ /* 0x000fe20000020000 */
[----:B------:R-:W-:Y:S01]  /*0580*/  IMAD.IADD R5, R0, 0x1, -R5 ;  /* 0x0000000100057824 */ /* 0x000fe200078e0a05 */
[----:B0-----:R-:W-:Y:S02]  /*0590*/  I2FP.F32.U32 R0, UR10 ;  /* 0x0000000a00007c45 */ /* 0x001fe40008201000 */
[----:B------:R-:W0:Y:S01]  /*05a0*/  @!UP0 S2UR UR7, SR_CgaCtaId ;  /* 0x00000000000789c3 */ /* 0x000e220000008800 */
[----:B------:R-:W-:Y:S01]  /*05b0*/  IMAD R2, R2, 0x4, R5 ;  /* 0x0000000402027824 */ /* 0x000fe200078e0205 */
[----:B------:R-:W-:Y:S01]  /*05c0*/  @!UP0 UMOV UR6, 0x400 ;  /* 0x0000040000068882 */ /* 0x000fe20000000000 */
[----:B------:R-:W-:Y:S01]  /*05d0*/  FMUL R4, R0, UR5 ;  /* 0x0000000500047c20 */ /* 0x000fe20008400000 */
[----:B-1----:R-:W-:Y:S02]  /*05e0*/  R2UR UR4, R8 ;  /* 0x00000000080472ca */ /* 0x002fe400000e0000 */
[----:B------:R-:W-:-:S03]  /*05f0*/  LEA.HI R0, R2, R2, RZ, 0x1 ;  /* 0x0000000202007211 */ /* 0x000fc600078f08ff */
[----:B------:R-:W1:Y:S01]  /*0600*/  F2I.U32.TRUNC.NTZ R4, R4 ;  /* 0x0000000400047305 */ /* 0x000e62000020f000 */
[----:B------:R-:W-:-:S05]  /*0610*/  LOP3.LUT R5, R0, 0xfffffffe, RZ, 0xc0, !PT ;  /* 0xfffffffe00057812 */ /* 0x000fca00078ec0ff */
[----:B------:R-:W-:Y:S02]  /*0620*/  IMAD.IADD R5, R2, 0x1, -R5 ;  /* 0x0000000102057824 */ /* 0x000fe400078e0a05 */
[----:B------:R-:W-:-:S04]  /*0630*/  UIADD3 UR4, -UR4, URZ, URZ ;  /* 0x0000003f04047290 */ /* 0x000fc8000fffe13f */
[----:B------:R-:W-:Y:S01]  /*0640*/  UIMAD UR8, UR8, UR4, UR13 ;  /* 0x00000004080872a4 */ /* 0x000fe2000f8e020d */
[----:B-1----:R-:W-:Y:S02]  /*0650*/  R2UR UR12, R4 ;  /* 0x00000000040c72ca */ /* 0x002fe400000e0000 */
[----:B------:R-:W-:Y:S01]  /*0660*/  UMOV UR4, 0x20 ;  /* 0x0000002000047882 */ /* 0x000fe20000000000 */
[----:B------:R-:W1:Y:S02]  /*0670*/  LDC R4, c[0x0][0x140] ;  /* 0x00005000ff047b82 */ /* 0x000e640000000800 */
[----:B------:R-:W-:Y:S01]  /*0680*/  ISETP.NE.AND P3, PT, R5, UR8, PT ;  /* 0x0000000805007c0c */ /* 0x000fe2000bf65270 */
[----:B------:R-:W-:-:S04]  /*0690*/  @!UP0 UIADD3 UR4, -UR4, 0x100000, URZ ;  /* 0x0010000004048890 */ /* 0x000fc8000fffe13f */
[----:B------:R-:W-:Y:S02]  /*06a0*/  @!UP0 USHF.L.U32 UR5, UR4, 0xb, URZ ;  /* 0x0000000b04058899 */ /* 0x000fe4000800063f */
[----:B------:R-:W-:Y:S01]  /*06b0*/  @!UP0 USHF.L.U32 UR4, UR4, 0x1, URZ ;  /* 0x0000000104048899 */ /* 0x000fe2000800063f */
[C---:B------:R-:W-:Y:S01]  /*06c0*/  IMAD.SHL.U32 R5, R2.reuse, 0x4, RZ ;  /* 0x0000000402057824 */ /* 0x040fe200078e00ff */
[----:B0-----:R-:W-:Y:S01]  /*06d0*/  @!UP0 ULEA UR6, UR7, UR6, 0x18 ;  /* 0x0000000607068291 */ /* 0x001fe2000f8ec03f */
[----:B------:R-:W-:Y:S01]  /*06e0*/  VOTEU.ALL UP0, P0 ;  /* 0x00000000003f7886 */ /* 0x000fe20000000000 */
[----:B------:R-:W-:Y:S02]  /*06f0*/  LOP3.LUT P0, RZ, R3, 0x7, RZ, 0xc0, !PT ;  /* 0x0000000703ff7812 */ /* 0x000fe4000780c0ff */
[----:B------:R-:W-:Y:S01]  /*0700*/  LOP3.LUT R152, R2, 0xc, R5, 0x78, !PT ;  /* 0x0000000c02987812 */ /* 0x000fe200078e7805 */
[----:B------:R-:W-:-:S03]  /*0710*/  UIADD3 UR12, -UR12, URZ, URZ ;  /* 0x0000003f0c0c7290 */ /* 0x000fc6000fffe13f */
[C---:B------:R-:W-:Y:S02]  /*0720*/  ISETP.LT.U32.AND P0, PT, R152.reuse, 0x2, !P0 ;  /* 0x000000029800780c */ /* 0x040fe40004701070 */
[----:B------:R-:W-:Y:S01]  /*0730*/  @P3 LEA.HI R0, R152, R152, RZ, 0x1 ;  /* 0x0000009898003211 */ /* 0x000fe200078f08ff */
[----:B------:R-:W0:Y:S02]  /*0740*/  FENCE.VIEW.ASYNC.S ;  /* 0x00000000000073c6 */ /* 0x000e240000000000 */
[----:B0-----:R-:W0:Y:S01]  /*0750*/  @!UP0 SYNCS.EXCH.64 URZ, [UR6+0x40], UR4 ;  /* 0x00004004063f85b2 */ /* 0x001e220008000100 */
[----:B------:R-:W-:Y:S02]  /*0760*/  @P3 SHF.R.S32.HI R0, RZ, 0x1, R0 ;  /* 0x00000001ff003819 */ /* 0x000fe40000011400 */
[----:B-1----:R-:W-:Y:S01]  /*0770*/  ISETP.EQ.U32.AND P2, PT, R4, 0x1, PT ;  /* 0x000000010400780c */ /* 0x002fe20003f42070 */
[----:B------:R1:W0:Y:S01]  /*0780*/  @!UP1 SYNCS.EXCH.64 URZ, [UR6+0x48], UR4 ;  /* 0x00004804063f95b2 */ /* 0x0002220008000100 */
[----:B------:R-:W-:Y:S01]  /*0790*/  NOP ;  /* 0x0000000000007918 */ /* 0x000fe20000000000 */
[----:B-1----:R-:W-:-:S06]  /*07a0*/  UIMAD UR4, UR11, UR12, UR10 ;  /* 0x0000000c0b0472a4 */ /* 0x002fcc000f8e020a */
[----:B------:R-:W-:Y:S02]  /*07b0*/  @P3 ISETP.NE.AND P4, PT, R0, UR4, PT ;  /* 0x0000000400003c0c */ /* 0x000fe4000bf85270 */
[----:B------:R-:W-:Y:S02]  /*07c0*/  SEL R0, RZ, 0x1, !P0 ;  /* 0x00000001ff007807 */ /* 0x000fe40004000000 */
[----:B------:R-:W-:-:S04]  /*07d0*/  @P3 SEL R17, RZ, 0x1, P4 ;  /* 0x00000001ff113807 */ /* 0x000fc80002000000 */
[----:B------:R-:W-:Y:S01]  /*07e0*/  LOP3.LUT R17, R17, R0, RZ, 0xc0, !PT ;  /* 0x0000000011117212 */ /* 0x000fe200078ec0ff */
[----:B------:R-:W-:Y:S06]  /*07f0*/  @!P2 BRA `(.L_x_3) ;  /* 0x000000000008a947 */ /* 0x000fec0003800000 */
[----:B0-234-:R-:W-:Y:S01]  /*0800*/  UCGABAR_ARV ;  /* 0x00000000000079c7 */ /* 0x01dfe20008000000 */
[----:B------:R-:W-:Y:S05]  /*0810*/  BRA `(.L_x_4) ;  /* 0x0000000000047947 */ /* 0x000fea0003800000 */
.L_x_3:
[----:B0-234-:R-:W-:Y:S01]  /*0820*/  NOP ;  /* 0x0000000000007918 */ /* 0x01dfe20000000000 */
.L_x_4:
[----:B------:R-:W-:Y:S01]  /*0830*/  ULDC UR4, c[0x0][0x65c] ;  /* 0x0001970000047ab9 */ /* 0x000fe20000000800 */
[----:B------:R-:W-:Y:S01]  /*0840*/  UMOV UR5, URZ ;  /* 0x0000003f00057c82 */ /* 0x000fe20008000000 */
[----:B------:R-:W-:-:S03]  /*0850*/  UISETP.NE.AND UP0, UPT, UR4, 0x1, UPT ;  /* 0x000000010400788c */ /* 0x000fc6000bf05270 */
[----:B------:R-:W-:Y:S01]  /*0860*/  UMOV UR4, UR13 ;  /* 0x0000000d00047c82 */ /* 0x000fe20008000000 */
[----:B------:R-:W-:Y:S02]  /*0870*/  UP2UR UR45, UPR, URZ, 0x1 ;  /* 0x000000013f2d7883 */ /* 0x000fe40008000000 */
[----:B------:R-:W-:Y:S02]  /*0880*/  PLOP3.LUT P0, PT, PT, PT, UP0, 0x80, 0x0 ;  /* 0x000000000000781c */ /* 0x000fe40003f0f008 */
[----:B------:R-:W-:Y:S02]  /*0890*/  PLOP3.LUT P3, PT, PT, PT, UP0, 0x80, 0x0 ;  /* 0x000000000000781c */ /* 0x000fe40003f6f008 */
[----:B------:R-:W-:Y:S01]  /*08a0*/  PLOP3.LUT P5, PT, PT, PT, UP0, 0x80, 0x0 ;  /* 0x000000000000781c */ /* 0x000fe20003faf008 */
[----:B------:R-:W-:Y:S01]  /*08b0*/  @UP0 ULDC UR14, c[0x0][0x10] ;  /* 0x00000400000e0ab9 */ /* 0x000fe20000000800 */
[----:B------:R-:W-:Y:S01]  /*08c0*/  @UP0 UMOV UR6, UR10 ;  /* 0x0000000a00060c82 */ /* 0x000fe20008000000 */
[----:B------:R-:W-:Y:S01]  /*08d0*/  @UP0 UMOV UR7, URZ ;  /* 0x0000003f00070c82 */ /* 0x000fe20008000000 */
[----:B------:R-:W-:Y:S01]  /*08e0*/  PLOP3.LUT P4, PT, PT, PT, UP0, 0x80, 0x0 ;  /* 0x000000000000781c */ /* 0x000fe20003f8f008 */
[----:B------:R-:W-:-:S03]  /*08f0*/  @UP0 UIMAD.WIDE.U32 UR14, UR13, UR14, UR6 ;  /* 0x0000000e0d0e02a5 */ /* 0x000fc6000f8e0006 */
[----:B------:R-:W-:Y:S01]  /*0900*/  @!UP0 ULDC UR7, c[0x0][0xc] ;  /* 0x0000030000078ab9 */ /* 0x000fe20000000800 */
[----:B------:R-:W-:Y:S01]  /*0910*/  @UP0 UMOV UR6, URZ ;  /* 0x0000003f00060c82 */ /* 0x000fe20008000000 */
[----:B------:R-:W-:Y:S01]  /*0920*/  @!UP0 UIMAD.WIDE.U32 UR4, UR10, UR7, UR4 ;  /* 0x000000070a0482a5 */ /* 0x000fe2000f8e0004 */
[----:B------:R-:W-:Y:S01]  /*0930*/  IMAD.U32 R2, RZ, RZ, UR14 ;  /* 0x0000000eff027e24 */ /* 0x000fe2000f8e00ff */
[----:B------:R-:W-:Y:S02]  /*0940*/  @UP0 UIADD3 UR6, UR15, UR6, URZ ;  /* 0x000000060f060290 */ /* 0x000fe4000fffe03f */
[----:B------:R-:W-:Y:S02]  /*0950*/  IMAD.U32 R3, RZ, RZ, UR15 ;  /* 0x0000000fff037e24 */ /* 0x000fe4000f8e00ff */
[----:B------:R-:W-:Y:S01]  /*0960*/  @P0 IMAD.MOV.U32 R7, RZ, RZ, R2 ;  /* 0x000000ffff070224 */ /* 0x000fe200078e0002 */
[----:B------:R-:W-:Y:S01]  /*0970*/  MOV R5, UR5 ;  /* 0x0000000500057c02 */ /* 0x000fe20008000f00 */
[----:B------:R-:W-:Y:S01]  /*0980*/  IMAD.U32 R2, RZ, RZ, UR4 ;  /* 0x00000004ff027e24 */ /* 0x000fe2000f8e00ff */
[----:B------:R-:W-:Y:S01]  /*0990*/  @P3 MOV R6, UR6 ;  /* 0x0000000600063c02 */ /* 0x000fe20008000f00 */
[----:B------:R-:W-:-:S02]  /*09a0*/  IMAD.U32 R3, RZ, RZ, UR5 ;  /* 0x00000005ff037e24 */ /* 0x000fc4000f8e00ff */
[----:B------:R-:W-:Y:S02]  /*09b0*/  @!P5 IMAD.MOV.U32 R6, RZ, RZ, R5 ;  /* 0x000000ffff06d224 */ /* 0x000fe400078e0005 */
[----:B------:R-:W-:Y:S02]  /*09c0*/  @!P4 IMAD.MOV.U32 R7, RZ, RZ, R2 ;  /* 0x000000ffff07c224 */ /* 0x000fe400078e0002 */
[----:B------:R-:W-:Y:S01]  /*09d0*/  IMAD.U32 R4, RZ, RZ, UR4 ;  /* 0x00000004ff047e24 */ /* 0x000fe2000f8e00ff */
[----:B------:R0:W-:Y:S04]  /*09e0*/  STL [R1+0x200], R6 ;  /* 0x0002000601007387 */ /* 0x0001e80000100800 */
[----:B------:R0:W-:Y:S01]  /*09f0*/  STL [R1+0x204], R7 ;  /* 0x0002040701007387 */ /* 0x0001e20000100800 */
[----:B------:R-:W-:Y:S05]  /*0a00*/  @!P2 BRA `(.L_x_5) ;  /* 0x00000000000ca947 */ /* 0x000fea0003800000 */
[----:B------:R-:W-:Y:S01]  /*0a10*/  UCGABAR_WAIT ;  /* 0x0000000000007dc7 */ /* 0x000fe20008000000 */
[----:B------:R-:W-:Y:S01]  /*0a20*/  CCTL.IVALL ;  /* 0x00000000ff00798f */ /* 0x000fe20002000000 */
[----:B------:R-:W-:Y:S05]  /*0a30*/  BRA `(.L_x_6) ;  /* 0x0000000000047947 */ /* 0x000fea0003800000 */
.L_x_5:
[----:B------:R-:W-:Y:S06]  /*0a40*/  BAR.SYNC.DEFER_BLOCKING 0x0 ;  /* 0x0000000000007b1d */ /* 0x000fec0000010000 */
.L_x_6:
[----:B------:R-:W-:Y:S05]  /*0a50*/  @!P1 BRA `(.L_x_7) ;  /* 0x0000019800189947 */ /* 0x000fea0003800000 */
[----:B------:R-:W-:-:S06]  /*0a60*/  UISETP.GT.U32.AND UP0, UPT, UR16, 0x1, UPT ;  /* 0x000000011000788c */ /* 0x000fcc000bf04070 */
[----:B------:R-:W-:-:S13]  /*0a70*/  PLOP3.LUT P0, PT, PT, PT, UP0, 0x80, 0x0 ;  /* 0x000000000000781c */ /* 0x000fda0003f0f008 */
[----:B------:R-:W-:Y:S05]  /*0a80*/  @P0 EXIT ;  /* 0x000000000000094d */ /* 0x000fea0003800000 */
[----:B------:R-:W-:Y:S01]  /*0a90*/  ULDC.64 UR4, c[0x0][0x650] ;  /* 0x0001940000047ab9 */ /* 0x000fe20000000a00 */
[----:B------:R-:W-:Y:S01]  /*0aa0*/  UMOV UR41, 0xffffffff ;  /* 0xffffffff00297882 */ /* 0x000fe20000000000 */
[----:B------:R-:W-:Y:S01]  /*0ab0*/  ISETP.GE.U32.AND P0, PT, R7, UR4, PT ;  /* 0x0000000407007c0c */ /* 0x000fe2000bf06070 */
[----:B------:R-:W-:Y:S01]  /*0ac0*/  UMOV UR42, 0xffffffff ;  /* 0xffffffff002a7882 */ /* 0x000fe20000000000 */
[----:B------:R-:W-:Y:S01]  /*0ad0*/  UMOV UR43, 0xffffffff ;  /* 0xffffffff002b7882 */ /* 0x000fe20000000000 */
[----:B------:R-:W-:Y:S02]  /*0ae0*/  PRMT R0, RZ, 0x7610, R0 ;  /* 0x00007610ff007816 */ /* 0x000fe40000000000 */
[----:B------:R-:W-:-:S13]  /*0af0*/  ISETP.GE.U32.AND.EX P0, PT, R6, UR5, PT, P0 ;  /* 0x0000000506007c0c */ /* 0x000fda000bf06100 */
[----:B------:R-:W-:Y:S05]  /*0b00*/  @P0 BRA `(.L_x_8) ;  /* 0x0000000400480947 */ /* 0x000fea0003800000 */
[----:B------:R-:W-:Y:S01]  /*0b10*/  ULDC.64 UR16, c[0x0][0x628] ;  /* 0x00018a0000107ab9 */ /* 0x000fe20000000a00 */
[C---:B------:R-:W-:Y:S01]  /*0b20*/  R2UR UR19, R7.reuse ;  /* 0x00000000071372ca */ /* 0x040fe200000e0000 */
[----:B------:R-:W-:Y:S01]  /*0b30*/  ULDC UR18, c[0x0][0x630] ;  /* 0x00018c0000127ab9 */ /* 0x000fe20000000800 */
[----:B------:R-:W-:Y:S02]  /*0b40*/  ISETP.NE.U32.AND P0, PT, RZ, UR16, PT ;  /* 0x00000010ff007c0c */ /* 0x000fe4000bf05070 */
[----:B------:R-:W-:Y:S02]  /*0b50*/  R2UR UR4, R7 ;  /* 0x00000000070472ca */ /* 0x000fe400000e0000 */
[----:B------:R-:W-:Y:S02]  /*0b60*/  ISETP.NE.AND.EX P0, PT, RZ, UR17, PT, P0 ;  /* 0x00000011ff007c0c */ /* 0x000fe4000bf05300 */
[----:B------:R-:W-:-:S11]  /*0b70*/  R2UR UR5, R6 ;  /* 0x00000000060572ca */ /* 0x000fd600000e0000 */
[----:B------:R-:W-:Y:S05]  /*0b80*/  @!P0 BRA `(.L_x_9) ;  /* 0x0000000000308947 */ /* 0x000fea0003800000 */
[----:B------:R-:W-:Y:S01]  /*0b90*/  R2UR UR4, R7 ;  /* 0x00000000070472ca */ /* 0x000fe200000e0000 */
[----:B------:R-:W-:Y:S01]  /*0ba0*/  ULDC UR9, c[0x0][0x634] ;  /* 0x00018d0000097ab9 */ /* 0x000fe20000000800 */
[----:B------:R-:W-:-:S11]  /*0bb0*/  R2UR UR13, R6 ;  /* 0x00000000060d72ca */ /* 0x000fd600000e0000 */
[----:B------:R-:W-:-:S04]  /*0bc0*/  UIADD3 UR9, UP0, UR4, UR9, URZ ;  /* 0x0000000904097290 */ /* 0x000fc8000ff1e03f */
[----:B------:R-:W-:-:S04]  /*0bd0*/  UIADD3.X UR13, URZ, UR13, URZ, UP0, !UPT ;  /* 0x0000000d3f0d7290 */ /* 0x000fc800087fe43f */
[----:B------:R-:W-:-:S04]  /*0be0*/  UIMAD.WIDE.U32 UR4, UR13, UR16, URZ ;  /* 0x000000100d0472a5 */ /* 0x000fc8000f8e003f */
[----:B------:R-:W-:Y:S02]  /*0bf0*/  UIMAD.WIDE.U32 UR6, UP0, UR9, UR17, UR4 ;  /* 0x00000011090672a5 */ /* 0x000fe4000f800004 */
[----:B------:R-:W-:Y:S02]  /*0c00*/  UIMAD.WIDE.U32 UR4, UR9, UR16, URZ ;  /* 0x00000010090472a5 */ /* 0x000fe4000f8e003f */
[----:B------:R-:W-:Y:S02]  /*0c10*/  UIADD3.X UR15, URZ, URZ, URZ, UP0, !UPT ;  /* 0x0000003f3f0f7290 */ /* 0x000fe400087fe43f */
[----:B------:R-:W-:Y:S01]  /*0c20*/  UIADD3 URZ, UP0, UR5, UR6, URZ ;  /* 0x00000006053f7290 */ /* 0x000fe2000ff1e03f */
[----:B------:R-:W-:-:S03]  /*0c30*/  UMOV UR14, UR7 ;  /* 0x00000007000e7c82 */ /* 0x000fc60008000000 */
[----:B------:R-:W-:-:S12]  /*0c40*/  UIMAD.WIDE.U32.X UR4, UR13, UR17, UR14, UP0 ;  /* 0x000000110d0472a5 */ /* 0x000fd800080e040e */
.L_x_9:
[----:B------:R-:W-:Y:S01]  /*0c50*/  USHF.R.U64 UR43, UR4, UR18, UR5 ;  /* 0x00000012042b7299 */ /* 0x000fe20008001205 */
[----:B------:R-:W-:Y:S01]  /*0c60*/  R2UR UR7, R6 ;  /* 0x00000000060772ca */ /* 0x000fe200000e0000 */
[----:B------:R-:W-:Y:S02]  /*0c70*/  USHF.R.U32.HI UR4, URZ, UR18, UR5 ;  /* 0x000000123f047299 */ /* 0x000fe40008011605 */
[----:B------:R-:W-:Y:S01]  /*0c80*/  UIADD3 UR5, UP0, URZ, -UR43, URZ ;  /* 0x8000002b3f057290 */ /* 0x000fe2000ff1e03f */
[----:B------:R-:W-:Y:S01]  /*0c90*/  ULDC.64 UR14, c[0x0][0x620] ;  /* 0x00018800000e7ab9 */ /* 0x000fe20000000a00 */
[----:B------:R-:W-:Y:S02]  /*0ca0*/  UMOV UR6, UR19 ;  /* 0x0000001300067c82 */ /* 0x000fe40008000000 */
[----:B------:R-:W-:Y:S01]  /*0cb0*/  UIADD3.X UR4, URZ, ~UR4, URZ, UP0, !UPT ;  /* 0x800000043f047290 */ /* 0x000fe200087fe43f */
[----:B------:R-:W-:Y:S01]  /*0cc0*/  ULDC UR9, c[0x0][0x618] ;  /* 0x0001860000097ab9 */ /* 0x000fe20000000800 */
[----:B------:R-:W-:-:S02]  /*0cd0*/  UIMAD UR12, UR11, UR12, UR10 ;  /* 0x0000000c0b0c72a4 */ /* 0x000fc4000f8e020a */
[----:B------:R-:W-:Y:S02]  /*0ce0*/  UIMAD UR4, UR4, UR14, URZ ;  /* 0x0000000e040472a4 */ /* 0x000fe4000f8e023f */
[----:B------:R-:W-:Y:S02]  /*0cf0*/  UIMAD.WIDE.U32 UR6, UR5, UR14, UR6 ;  /* 0x0000000e050672a5 */ /* 0x000fe4000f8e0006 */
[----:B------:R-:W-:Y:S01]  /*0d00*/  UIMAD UR4, UR5, UR15, UR4 ;  /* 0x0000000f050472a4 */ /* 0x000fe2000f8e0204 */
[----:B------:R-:W-:Y:S01]  /*0d10*/  ULDC UR10, c[0x0][0x608] ;  /* 0x00018200000a7ab9 */ /* 0x000fe20000000800 */
[----:B------:R-:W-:Y:S02]  /*0d20*/  ULDC UR18, c[0x0][0x658] ;  /* 0x0001960000127ab9 */ /* 0x000fe40000000800 */
[----:B------:R-:W-:Y:S01]  /*0d30*/  UIADD3 UR7, UR7, UR4, URZ ;  /* 0x0000000407077290 */ /* 0x000fe2000fffe03f */
[----:B------:R-:W-:Y:S02]  /*0d40*/  UMOV UR11, 0xffffffff ;  /* 0xffffffff000b7882 */ /* 0x000fe40000000000 */
[----:B------:R-:W-:Y:S01]  /*0d50*/  ULDC.64 UR4, c[0x0][0x640] ;  /* 0x0001900000047ab9 */ /* 0x000fe20000000a00 */
[----:B------:R-:W-:Y:S01]  /*0d60*/  USHF.R.U64 UR16, UR6, UR9, UR7 ;  /* 0x0000000906107299 */ /* 0x000fe20008001207 */
[----:B------:R-:W-:Y:S01]  /*0d70*/  ISETP.NE.U32.AND P0, PT, RZ, UR4, PT ;  /* 0x00000004ff007c0c */ /* 0x000fe2000bf05070 */
[----:B------:R-:W-:-:S02]  /*0d80*/  USHF.R.U32.HI UR7, URZ, UR9, UR7 ;  /* 0x000000093f077299 */ /* 0x000fc40008011607 */
[----:B------:R-:W-:Y:S01]  /*0d90*/  USHF.L.U32 UR6, UR11, UR18, URZ ;  /* 0x000000120b067299 */ /* 0x000fe2000800063f */
[----:B------:R-:W-:Y:S01]  /*0da0*/  ISETP.NE.AND.EX P0, PT, RZ, UR5, PT, P0 ;  /* 0x00000005ff007c0c */ /* 0x000fe2000bf05300 */
[----:B------:R-:W-:Y:S02]  /*0db0*/  USHF.R.U64 UR22, UR16, UR10, UR7 ;  /* 0x0000000a10167299 */ /* 0x000fe40008001207 */
[----:B------:R-:W-:Y:S02]  /*0dc0*/  USHF.R.U32.HI UR7, URZ, UR10, UR7 ;  /* 0x0000000a3f077299 */ /* 0x000fe40008011607 */
[----:B------:R-:W-:Y:S02]  /*0dd0*/  UISETP.NE.AND UP1, UPT, UR45, URZ, UPT ;  /* 0x0000003f2d00728c */ /* 0x000fe4000bf25270 */
[----:B------:R-:W-:Y:S01]  /*0de0*/  USHF.R.U64 UR23, UR22, UR18, UR7 ;  /* 0x0000001216177299 */ /* 0x000fe20008001207 */
[----:B------:R-:W-:Y:S01]  /*0df0*/  ULDC UR17, c[0x0][0x600] ;  /* 0x0001800000117ab9 */ /* 0x000fe20000000800 */
[----:B------:R-:W-:-:S02]  /*0e00*/  ULOP3.LUT UR13, URZ, UR6, URZ, 0x33, !UPT ;  /* 0x000000063f0d7292 */ /* 0x000fc4000f8e333f */
[----:B------:R-:W-:Y:S02]  /*0e10*/  UIADD3 UR15, UR17, -0x1, URZ ;  /* 0xffffffff110f7890 */ /* 0x000fe4000fffe03f */
[----:B------:R-:W-:Y:S02]  /*0e20*/  USEL UR12, UR8, UR12, !UP1 ;  /* 0x0000000c080c7287 */ /* 0x000fe4000c800000 */
[----:B------:R-:W-:Y:S01]  /*0e30*/  USHF.R.U32.HI UR7, URZ, UR18, UR7 ;  /* 0x000000123f077299 */ /* 0x000fe20008011607 */
[----:B------:R-:W-:Y:S01]  /*0e40*/  ULDC UR19, c[0x0][0x648] ;  /* 0x0001920000137ab9 */ /* 0x000fe20000000800 */
[----:B------:R-:W-:Y:S01]  /*0e50*/  ULDC UR20, c[0x0][0x638] ;  /* 0x00018e0000147ab9 */ /* 0x000fe20000000800 */
[----:B------:R-:W-:Y:S01]  /*0e60*/  UMOV UR21, 0x1 ;  /* 0x0000000100157882 */ /* 0x000fe20000000000 */
[----:B------:R-:W-:Y:S01]  /*0e70*/  UMOV UR6, UR23 ;  /* 0x0000001700067c82 */ /* 0x000fe20008000000 */
[----:B------:R-:W-:Y:S07]  /*0e80*/  @!P0 BRA `(.L_x_10) ;  /* 0x0000000000308947 */ /* 0x000fee0003800000 */
[----:B------:R-:W-:Y:S02]  /*0e90*/  ULDC UR10, c[0x0][0x64c] ;  /* 0x00019300000a7ab9 */ /* 0x000fe40000000800 */
        /* <DEDUP_REMOVED lines=8> */
[----:B------:R-:W-:-:S07]  /*0f20*/  UIMAD.WIDE.U32.X UR4, UR14, UR5, UR10, UP0 ;  /* 0x000000050e0472a5 */ /* 0x000fce00080e040a */
[----:B------:R-:W-:Y:S01]  /*0f30*/  UMOV UR6, UR4 ;  /* 0x0000000400067c82 */ /* 0x000fe20008000000 */
[----:B------:R-:W-:-:S05]  /*0f40*/  UMOV UR7, UR5 ;  /* 0x0000000500077c82 */ /* 0x000fca0008000000 */
.L_x_10:
[----:B------:R-:W-:Y:S01]  /*0f50*/  USHF.R.U64 UR5, UR6, UR19, UR7 ;  /* 0x0000001306057299 */ /* 0x000fe20008001207 */
[----:B------:R-:W-:Y:S01]  /*0f60*/  IMAD.MOV.U32 R0, RZ, RZ, 0x1 ;  /* 0x00000001ff007424 */ /* 0x000fe200078e00ff */
[----:B------:R-:W-:Y:S02]  /*0f70*/  USHF.L.U32 UR4, UR21, UR18, URZ ;  /* 0x0000001215047299 */ /* 0x000fe4000800063f */
[----:B------:R-:W-:Y:S02]  /*0f80*/  ULOP3.LUT UR13, UR22, UR13, URZ, 0xc0, !UPT ;  /* 0x0000000d160d7292 */ /* 0x000fe4000f8ec03f */
[----:B------:R-:W-:Y:S02]  /*0f90*/  UIADD3 UR6, -UR5, URZ, URZ ;  /* 0x0000003f05067290 */ /* 0x000fe4000fffe13f */
[----:B------:R-:W-:Y:S02]  /*0fa0*/  UIMAD UR13, UR4, UR5, UR13 ;  /* 0x00000005040d72a4 */ /* 0x000fe4000f8e020d */
[----:B------:R-:W-:-:S02]  /*0fb0*/  ULOP3.LUT UR15, UR16, UR15, URZ, 0xc0, !UPT ;  /* 0x0000000f100f7292 */ /* 0x000fc4000f8ec03f */
[----:B------:R-:W-:Y:S01]  /*0fc0*/  UIMAD UR4, UR6, UR20, UR23 ;  /* 0x00000014060472a4 */ /* 0x000fe2000f8e0217 */
[----:B------:R-:W-:Y:S01]  /*0fd0*/  ULDC UR5, c[0x0][0x610] ;  /* 0x0001840000057ab9 */ /* 0x000fe20000000800 */
[----:B------:R-:W-:Y:S02]  /*0fe0*/  UISETP.NE.AND UP0, UPT, UR45, URZ, UPT ;  /* 0x0000003f2d00728c */ /* 0x000fe4000bf05270 */
[----:B------:R-:W-:Y:S02]  /*0ff0*/  UIMAD UR12, UR13, UR5, UR12 ;  /* 0x000000050d0c72a4 */ /* 0x000fe4000f8e020c */
[----:B------:R-:W-:-:S04]  /*1000*/  UIMAD UR4, UR4, UR17, UR15 ;  /* 0x00000011040472a4 */ /* 0x000fc8000f8e020f */
[----:B------:R-:W-:Y:S02]  /*1010*/  USEL UR42, UR4, UR12, !UP0 ;  /* 0x0000000c042a7287 */ /* 0x000fe4000c000000 */
[----:B------:R-:W-:-:S12]  /*1020*/  USEL UR41, UR12, UR4, !UP0 ;  /* 0x000000040c297287 */ /* 0x000fd8000c000000 */
.L_x_8:
[----:B------:R-:W-:-:S08]  /*1030*/  NOP ;  /* 0x0000000000007918 */ /* 0x000fd00000000000 */
[----:B------:R-:W1:Y:S02]  /*1040*/  USETMAXREG.TRY_ALLOC.CTAPOOL UP0, 0xf0 ;  /* 0x000000f0000079c8 */ /* 0x000e640008000600 */
[----:B-1----:R-:W-:-:S13]  /*1050*/  PLOP3.LUT P0, PT, PT, PT, UP0, 0x80, 0x0 ;  /* 0x000000000000781c */ /* 0x002fda0003f0f008 */
[----:B------:R-:W-:Y:S05]  /*1060*/  @!P0 BRA `(.L_x_8) ;  /* 0xfffffffc00f08947 */ /* 0x000fea000383ffff */
[----:B------:R-:W-:Y:S01]  /*1070*/  ULDC.64 UR4, c[0x0][0x598] ;  /* 0x0001660000047ab9 */ /* 0x000fe20000000a00 */
[----:B------:R-:W-:Y:S01]  /*1080*/  ULDC.64 UR36, c[0x0][0x208] ;  /* 0x0000820000247ab9 */ /* 0x000fe20000000a00 */
[----:B------:R-:W-:-:S04]  /*1090*/  ISETP.NE.U32.AND P0, PT, RZ, UR4, PT ;  /* 0x00000004ff007c0c */ /* 0x000fc8000bf05070 */
[----:B------:R-:W-:-:S13]  /*10a0*/  ISETP.NE.AND.EX P0, PT, RZ, UR5, PT, P0 ;  /* 0x00000005ff007c0c */ /* 0x000fda000bf05300 */
[----:B------:R-:W-:Y:S05]  /*10b0*/  @!P0 BRA `(.L_x_11) ;  /* 0x00000000001c8947 */ /* 0x000fea0003800000 */
[----:B------:R-:W1:Y:S02]  /*10c0*/  LDC.64 R2, c[0x0][0x598] ;  /* 0x00016600ff027b82 */ /* 0x000e640000000a00 */
[----:B-1----:R-:W2:Y:S02]  /*10d0*/  LDG.E.64 R2, desc[UR36][R2.64] ;  /* 0x0000002402027981 */ /* 0x002ea4000c1e1b00 */
[----:B--2---:R-:W-:-:S04]  /*10e0*/  ISETP.NE.U32.AND P0, PT, R2, RZ, PT ;  /* 0x000000ff0200720c */ /* 0x004fc80003f05070 */
[----:B------:R-:W-:-:S13]  /*10f0*/  ISETP.NE.AND.EX P0, PT, R3, RZ, PT, P0 ;  /* 0x000000ff0300720c */ /* 0x000fda0003f05300 */
[----:B------:R-:W-:Y:S05]  /*1100*/  @!P0 BRA `(.L_x_11) ;  /* 0x0000000000088947 */ /* 0x000fea0003800000 */
[----:B------:R1:W5:Y:S01]  /*1110*/  LD.E R2, desc[UR36][R2.64] ;  /* 0x0000002402027980 */ /* 0x000362000c101900 */
[----:B------:R-:W-:Y:S05]  /*1120*/  BRA `(.L_x_12) ;  /* 0x0000000000247947 */ /* 0x000fea0003800000 */
.L_x_11:
[----:B------:R-:W-:Y:S02]  /*1130*/  ULDC.64 UR4, c[0x0][0x588] ;  /* 0x0001620000047ab9 */ /* 0x000fe40000000a00 */
[----:B------:R-:W-:-:S04]  /*1140*/  ISETP.NE.U32.AND P0, PT, RZ, UR4, PT ;  /* 0x00000004ff007c0c */ /* 0x000fc8000bf05070 */
[----:B------:R-:W-:-:S13]  /*1150*/  ISETP.NE.AND.EX P0, PT, RZ, UR5, PT, P0 ;  /* 0x00000005ff007c0c */ /* 0x000fda000bf05300 */
[----:B------:R-:W-:Y:S05]  /*1160*/  @!P0 BRA `(.L_x_13) ;  /* 0x00000000000c8947 */ /* 0x000fea0003800000 */
[----:B------:R-:W1:Y:S02]  /*1170*/  LDC.64 R2, c[0x0][0x588] ;  /* 0x00016200ff027b82 */ /* 0x000e640000000a00 */
[----:B-1----:R2:W5:Y:S01]  /*1180*/  LDG.E R2, desc[UR36][R2.64] ;  /* 0x0000002402027981 */ /* 0x002562000c1e1900 */
[----:B------:R-:W-:Y:S05]  /*1190*/  BRA `(.L_x_12) ;  /* 0x0000000000087947 */ /* 0x000fea0003800000 */
.L_x_13:
[----:B------:R-:W-:Y:S02]  /*11a0*/  ULDC UR4, c[0x0][0x580] ;  /* 0x0001600000047ab9 */ /* 0x000fe40000000800 */
[----:B------:R-:W-:-:S07]  /*11b0*/  MOV R2, UR4 ;  /* 0x0000000400027c02 */ /* 0x000fce0008000f00 */
.L_x_12:
[----:B------:R-:W-:Y:S02]  /*11c0*/  ULDC.64 UR4, c[0x0][0x5a0] ;  /* 0x0001680000047ab9 */ /* 0x000fe40000000a00 */
[----:B------:R-:W-:-:S04]  /*11d0*/  ISETP.NE.U32.AND P0, PT, RZ, UR4, PT ;  /* 0x00000004ff007c0c */ /* 0x000fc8000bf05070 */
[----:B------:R-:W-:-:S13]  /*11e0*/  ISETP.NE.AND.EX P0, PT, RZ, UR5, PT, P0 ;  /* 0x00000005ff007c0c */ /* 0x000fda000bf05300 */
[----:B------:R-:W-:Y:S05]  /*11f0*/  @!P0 BRA `(.L_x_14) ;  /* 0x00000000001c8947 */ /* 0x000fea0003800000 */
[----:B------:R-:W3:Y:S02]  /*1200*/  LDC.64 R4, c[0x0][0x5a0] ;  /* 0x00016800ff047b82 */ /* 0x000ee40000000a00 */
[----:B---3--:R-:W3:Y:S02]  /*1210*/  LDG.E.64 R4, desc[UR36][R4.64] ;  /* 0x0000002404047981 */ /* 0x008ee4000c1e1b00 */
[----:B---3--:R-:W-:-:S04]  /*1220*/  ISETP.NE.U32.AND P0, PT, R4, RZ, PT ;  /* 0x000000ff0400720c */ /* 0x008fc80003f05070 */
[----:B------:R-:W-:-:S13]  /*1230*/  ISETP.NE.AND.EX P0, PT, R5, RZ, PT, P0 ;  /* 0x000000ff0500720c */ /* 0x000fda0003f05300 */
[----:B------:R-:W-:Y:S05]  /*1240*/  @!P0 BRA `(.L_x_14) ;  /* 0x0000000000088947 */ /* 0x000fea0003800000 */
[----:B------:R3:W5:Y:S01]  /*1250*/  LD.E R16, desc[UR36][R4.64] ;  /* 0x0000002404107980 */ /* 0x000762000c101900 */
[----:B------:R-:W-:Y:S05]  /*1260*/  BRA `(.L_x_15) ;  /* 0x0000000000247947 */ /* 0x000fea0003800000 */
.L_x_14:
[----:B------:R-:W-:Y:S02]  /*1270*/  ULDC.64 UR4, c[0x0][0x590] ;  /* 0x0001640000047ab9 */ /* 0x000fe40000000a00 */
[----:B------:R-:W-:-:S04]  /*1280*/  ISETP.NE.U32.AND P0, PT, RZ, UR4, PT ;  /* 0x00000004ff007c0c */ /* 0x000fc8000bf05070 */
[----:B------:R-:W-:-:S13]  /*1290*/  ISETP.NE.AND.EX P0, PT, RZ, UR5, PT, P0 ;  /* 0x00000005ff007c0c */ /* 0x000fda000bf05300 */
[----:B------:R-:W-:Y:S05]  /*12a0*/  @!P0 BRA `(.L_x_16) ;  /* 0x00000000000c8947 */ /* 0x000fea0003800000 */
[----:B------:R-:W3:Y:S02]  /*12b0*/  LDC.64 R4, c[0x0][0x590] ;  /* 0x00016400ff047b82 */ /* 0x000ee40000000a00 */
[----:B---3--:R4:W5:Y:S01]  /*12c0*/  LDG.E R16, desc[UR36][R4.64] ;  /* 0x0000002404107981 */ /* 0x008962000c1e1900 */
[----:B------:R-:W-:Y:S05]  /*12d0*/  BRA `(.L_x_15) ;  /* 0x0000000000087947 */ /* 0x000fea0003800000 */
.L_x_16:
[----:B------:R-:W-:Y:S02]  /*12e0*/  ULDC UR4, c[0x0][0x584] ;  /* 0x0001610000047ab9 */ /* 0x000fe40000000800 */
[----:B------:R-:W-:-:S07]  /*12f0*/  IMAD.U32 R16, RZ, RZ, UR4 ;  /* 0x00000004ff107e24 */ /* 0x000fce000f8e00ff */
.L_x_15:
[----:B------:R-:W-:-:S13]  /*1300*/  LOP3.LUT P0, RZ, R0, 0xff, RZ, 0xc0, !PT ;  /* 0x000000ff00ff7812 */ /* 0x000fda000780c0ff */
[----:B------:R-:W-:Y:S05]  /*1310*/  @!P0 EXIT ;  /* 0x000000000000894d */ /* 0x000fea0003800000 */
[----:B------:R-:W-:Y:S01]  /*1320*/  ULDC UR4, c[0x0][0x28c] ;  /* 0x0000a30000047ab9 */ /* 0x000fe20000000800 */
[----:B------:R-:W-:Y:S01]  /*1330*/  UMOV UR38, URZ ;  /* 0x0000003f00267c82 */ /* 0x000fe20008000000 */
[----:B------:R-:W-:Y:S01]  /*1340*/  UIADD3 UR4, UR4, 0x3f, URZ ;  /* 0x0000003f04047890 */ /* 0x000fe2000fffe03f */
[----:B------:R-:W-:-:S03]  /*1350*/  UMOV UR39, URZ ;  /* 0x0000003f00277c82 */ /* 0x000fc60008000000 */
[----:B------:R-:W-:-:S04]  /*1360*/  USHF.R.S32.HI UR5, URZ, 0x1f, UR4 ;  /* 0x0000001f3f057899 */ /* 0x000fc80008011404 */
[----:B------:R-:W-:-:S04]  /*1370*/  ULEA.HI UR5, UR5, UR4, URZ, 0x6 ;  /* 0x0000000405057291 */ /* 0x000fc8000f8f303f */
[----:B------:R-:W-:-:S12]  /*1380*/  USHF.R.S32.HI UR44, URZ, 0x6, UR5 ;  /* 0x000000063f2c7899 */ /* 0x000fd80008011405 */
.L_x_546:
[----:B------:R-:W0:Y:S01]  /*1390*/  S2R R0, SR_TID.X ;  /* 0x0000000000007919 */ /* 0x000e220000002100 */
[----:B-1----:R-:W1:Y:S01]  /*13a0*/  S2UR UR7, SR_CgaCtaId ;  /* 0x00000000000779c3 */ /* 0x002e620000008800 */
[----:B------:R-:W-:Y:S02]  /*13b0*/  UMOV UR6, 0x400 ;  /* 0x0000040000067882 */ /* 0x000fe40000000000 */
[----:B-1----:R-:W-:Y:S01]  /*13c0*/  ULEA UR6, UR7, UR6, 0x18 ;  /* 0x0000000607067291 */ /* 0x002fe2000f8ec03f */
[----:B0-----:R-:W-:-:S04]  /*13d0*/  LOP3.LUT R0, R0, 0x80, RZ, 0xc0, !PT ;  /* 0x0000008000007812 */ /* 0x001fc800078ec0ff */
[----:B------:R-:W-:-:S06]  /*13e0*/  SHF.R.U32.HI R0, RZ, 0x7, R0 ;  /* 0x00000007ff007819 */ /* 0x000fcc0000011600 */
[----:B------:R-:W0:Y:S02]  /*13f0*/  SHFL.IDX PT, R0, R0, RZ, 0x1f ;  /* 0x00001fff00007589 */ /* 0x000e2400000e0000 */
[----:B0-----:R-:W-:-:S13]  /*1400*/  R2UR UR4, R0 ;  /* 0x00000000000472ca */ /* 0x001fda00000e0000 */
[----:B------:R-:W-:-:S04]  /*1410*/  ULEA.HI UR5, UR4, UR4, URZ, 0x1 ;  /* 0x0000000404057291 */ /* 0x000fc8000f8f083f */
[----:B------:R-:W-:-:S04]  /*1420*/  ULOP3.LUT UR5, UR5, 0x7fffe, URZ, 0xc0, !UPT ;  /* 0x0007fffe05057892 */ /* 0x000fc8000f8ec03f */
[----:B------:R-:W-:-:S03]  /*1430*/  UIADD3 UR5, UR4, -UR5, URZ ;  /* 0x8000000504057290 */ /* 0x000fc6000fffe03f */
[----:B------:R-:W-:Y:S01]  /*1440*/  ULDC UR4, c[0x0][0x28c] ;  /* 0x0000a30000047ab9 */ /* 0x000fe20000000800 */
[----:B------:R-:W-:Y:S01]  /*1450*/  ULEA UR5, UR5, UR6, 0xd ;  /* 0x0000000605057291 */ /* 0x000fe2000f8e683f */
[----:B------:R-:W-:-:S03]  /*1460*/  ISETP.LT.AND P0, PT, RZ, UR4, PT ;  /* 0x00000004ff007c0c */ /* 0x000fc6000bf01270 */
[----:B------:R-:W-:-:S04]  /*1470*/  UIADD3 UR5, UR5, 0x100, URZ ;  /* 0x0000010005057890 */ /* 0x000fc8000fffe03f */
[----:B------:R-:W-:-:S04]  /*1480*/  USHF.R.U32.HI UR5, URZ, 0x4, UR5 ;  /* 0x000000043f057899 */ /* 0x000fc80008011605 */
[----:B------:R-:W-:Y:S02]  /*1490*/  ULOP3.LUT UR46, UR5, 0x3fff, URZ, 0xc0, !UPT ;  /* 0x00003fff052e7892 */ /* 0x000fe4000f8ec03f */
[----:B---3--:R-:W-:Y:S10]  /*14a0*/  @P0 BRA `(.L_x_17) ;  /* 0x0000000000400947 */ /* 0x008ff40003800000 */
[----:B------:R-:W-:Y:S01]  /*14b0*/  MOV R0, 0x0 ;  /* 0x0000000000007802 */ /* 0x000fe20000000f00 */
[----:B------:R-:W-:Y:S01]  /*14c0*/  ULDC.64 UR4, c[0x4][0x68] ;  /* 0x01001a0000047ab9 */ /* 0x000fe20000000a00 */
[----:B------:R-:W-:Y:S01]  /*14d0*/  ULDC.64 UR6, c[0x4][0x8] ;  /* 0x0100020000067ab9 */ /* 0x000fe20000000a00 */
[----:B---34-:R-:W-:Y:S01]  /*14e0*/  IMAD.U32 R4, RZ, RZ, UR4 ;  /* 0x00000004ff047e24 */ /* 0x018fe2000f8e00ff */
[----:B------:R0:W1:Y:S01]  /*14f0*/  LDC.64 R14, c[0x4][R0] ;  /* 0x01000000000e7b82 */ /* 0x0000620000000a00 */
[----:B------:R-:W-:Y:S01]  /*1500*/  IMAD.U32 R5, RZ, RZ, UR5 ;  /* 0x00000005ff057e24 */ /* 0x000fe2000f8e00ff */
[----:B------:R-:W-:Y:S01]  /*1510*/  ULDC.64 UR4, c[0x4][0x70] ;  /* 0x01001c0000047ab9 */ /* 0x000fe20000000a00 */
[----:B------:R-:W-:Y:S01]  /*1520*/  IMAD.U32 R10, RZ, RZ, UR6 ;  /* 0x00000006ff0a7e24 */ /* 0x000fe2000f8e00ff */
[----:B------:R-:W-:Y:S01]  /*1530*/  MOV R6, UR4 ;  /* 0x0000000400067c02 */ /* 0x000fe20008000f00 */
[----:B------:R-:W-:Y:S01]  /*1540*/  IMAD.U32 R7, RZ, RZ, UR5 ;  /* 0x00000005ff077e24 */ /* 0x000fe2000f8e00ff */
[----:B------:R-:W-:Y:S01]  /*1550*/  MOV R8, 0x1e1 ;  /* 0x000001e100087802 */ /* 0x000fe20000000f00 */
[----:B------:R-:W-:-:S02]  /*1560*/  IMAD.U32 R11, RZ, RZ, UR7 ;  /* 0x00000007ff0b7e24 */ /* 0x000fc4000f8e00ff */
[----:B------:R-:W-:Y:S02]  /*1570*/  IMAD.MOV.U32 R12, RZ, RZ, 0x1 ;  /* 0x00000001ff0c7424 */ /* 0x000fe400078e00ff */
[----:B0-----:R-:W-:-:S07]  /*1580*/  IMAD.MOV.U32 R13, RZ, RZ, RZ ;  /* 0x000000ffff0d7224 */ /* 0x001fce00078e00ff */
[----:B------:R-:W-:-:S07]  /*1590*/  LEPC R20, `(.L_x_17) ;  /* 0x000000001014794e */ /* 0x000fce0000000000 */
[----:B-12--5:R-:W-:Y:S05]  /*15a0*/  CALL.ABS.NOINC R14 ;  /* 0x000000000e007343 */ /* 0x026fea0003c00000 */
.L_x_17:
[----:B------:R-:W-:-:S06]  /*15b0*/  ULOP3.LUT UR4, UR40, 0x1, URZ, 0xfc, !UPT ;  /* 0x0000000128047892 */ /* 0x000fcc000f8efc3f */
[----:B------:R-:W-:-:S05]  /*15c0*/  IMAD.U32 R0, RZ, RZ, UR4 ;  /* 0x00000004ff007e24 */ /* 0x000fca000f8e00ff */
[----:B------:R-:W-:-:S13]  /*15d0*/  ISETP.NE.AND P0, PT, R0, 0x3, PT ;  /* 0x000000030000780c */ /* 0x000fda0003f05270 */
[----:B------:R-:W-:Y:S05]  /*15e0*/  @!P0 BRA `(.L_x_18) ;  /* 0x0000000000048947 */ /* 0x000fea0003800000 */
[----:B------:R-:W-:Y:S01]  /*15f0*/  BPT.TRAP 0x1 ;  /* 0x000000040000795c */ /* 0x000fe20000300000 */
.L_x_18:
[----:B------:R-:W0:Y:S01]  /*1600*/  S2UR UR5, SR_CgaCtaId ;  /* 0x00000000000579c3 */ /* 0x000e220000008800 */
[----:B------:R-:W-:Y:S01]  /*1610*/  UMOV UR4, 0x400 ;  /* 0x0000040000047882 */ /* 0x000fe20000000000 */
[----:B---34-:R-:W-:Y:S01]  /*1620*/  MOV R5, UR39 ;  /* 0x0000002700057c02 */ /* 0x018fe20008000f00 */
[----:B--2---:R-:W-:-:S05]  /*1630*/  IMAD.U32 R3, RZ, RZ, UR38 ;  /* 0x00000026ff037e24 */ /* 0x004fca000f8e00ff */
[----:B------:R-:W-:Y:S01]  /*1640*/  SHF.L.U32 R3, R3, 0x1f, RZ ;  /* 0x0000001f03037819 */ /* 0x000fe200000006ff */
[----:B0-----:R-:W-:-:S06]  /*1650*/  ULEA UR4, UR5, UR4, 0x18 ;  /* 0x0000000405047291 */ /* 0x001fcc000f8ec03f */
[----:B------:R-:W-:-:S04]  /*1660*/  IMAD.U32 R0, RZ, RZ, UR4 ;  /* 0x00000004ff007e24 */ /* 0x000fc8000f8e00ff */
[----:B------:R-:W-:-:S04]  /*1670*/  IMAD R4, R5, 0x8, R0 ;  /* 0x0000000805047824 */ /* 0x000fc800078e0200 */
[----:B------:R0:W1:Y:S01]  /*1680*/  SYNCS.PHASECHK.TRANS64.TRYWAIT P1, [R4+URZ], R3 ;  /* 0x00000003040075a7 */ /* 0x000062000802017f */
[----:B------:R-:W-:Y:S05]  /*1690*/  @!P0 BRA `(.L_x_19) ;  /* 0x0000000000048947 */ /* 0x000fea0003800000 */
[----:B------:R-:W-:Y:S01]  /*16a0*/  BPT.TRAP 0x1 ;  /* 0x000000040000795c */ /* 0x000fe20000300000 */
.L_x_19:
[----:B-1----:R-:W-:Y:S05]  /*16b0*/  @P1 BRA `(.L_x_20) ;  /* 0x0000000000081947 */ /* 0x002fea0003800000 */
[----:B------:R-:W1:Y:S02]  /*16c0*/  SYNCS.PHASECHK.TRANS64.TRYWAIT P1, [R4+URZ], R3 ;  /* 0x00000003040075a7 */ /* 0x000e64000802017f */
[----:B-1----:R-:W-:Y:S05]  /*16d0*/  @!P1 BRA `(.L_x_21) ;  /* 0x000001a000a49947 */ /* 0x002fea0003800000 */
.L_x_20:
[----:B------:R-:W-:-:S04]  /*16e0*/  UISETP.LT.AND UP0, UPT, UR44, 0x1, UPT ;  /* 0x000000012c00788c */ /* 0x000fc8000bf01270 */
[----:B------:R-:W-:-:S06]  /*16f0*/  USEL UR4, UR44, 0x1, UP0 ;  /* 0x000000012c047887 */ /* 0x000fcc0008000000 */
[----:B01----:R-:W-:Y:S01]  /*1700*/  MOV R3, UR4 ;  /* 0x0000000400037c02 */ /* 0x003fe20008000f00 */
[----:B------:R-:W-:Y:S05]  /*1710*/  WARPSYNC.ALL ;  /* 0x0000000000007948 */ /* 0x000fea0003800000 */
[----:B------:R-:W-:-:S04]  /*1720*/  IADD3 R3, -R3, UR44, RZ ;  /* 0x0000002c03037c10 */ /* 0x000fc8000fffe1ff */
[----:B------:R-:W-:Y:S02]  /*1730*/  ISETP.GE.AND P1, PT, R3, 0x1, PT ;  /* 0x000000010300780c */ /* 0x000fe40003f26270 */
[----:B------:R-:W-:Y:S01]  /*1740*/  R2UR UR4, R0 ;  /* 0x00000000000472ca */ /* 0x000fe200000e0000 */
[----:B------:R-:W-:Y:S01]  /*1750*/  WARPGROUP.ARRIVE ;  /* 0x00000000000079c5 */ /* 0x000fe20000000000 */
[----:B------:R-:W-:Y:S01]  /*1760*/  UMOV UR9, 0x40000040 ;  /* 0x4000004000097882 */ /* 0x000fe20000000000 */
[----:B------:R-:W-:Y:S01]  /*1770*/  UMOV UR11, 0x40000040 ;  /* 0x40000040000b7882 */ /* 0x000fe20000000000 */
[----:B------:R-:W-:Y:S04]  /*1780*/  STL [R1+0x2c8], R17 ;  /* 0x0002c81101007387 */ /* 0x000fe80000100800 */
[----:B-----5:R-:W-:Y:S04]  /*1790*/  STL [R1+0x2c4], R16 ;  /* 0x0002c41001007387 */ /* 0x020fe80000100800 */
[----:B------:R0:W-:Y:S01]  /*17a0*/  STL [R1+0x2c0], R3 ;  /* 0x0002c00301007387 */ /* 0x0001e20000100800 */
[----:B------:R-:W-:-:S03]  /*17b0*/  UIADD3 UR4, UR4, 0x18100, URZ ;  /* 0x0001810004047890 */ /* 0x000fc6000fffe03f */
[----:B------:R1:W-:Y:S01]  /*17c0*/  STL [R1+0x2bc], R2 ;  /* 0x0002bc0201007387 */ /* 0x0003e20000100800 */
[----:B------:R-:W-:-:S03]  /*17d0*/  USHF.R.U32.HI UR4, URZ, 0x4, UR4 ;  /* 0x000000043f047899 */ /* 0x000fc60008011604 */
[----:B------:R2:W-:Y:S01]  /*17e0*/  STL [R1+0x2cc], R0 ;  /* 0x0002cc0001007387 */ /* 0x0005e20000100800 */
[----:B------:R-:W-:Y:S02]  /*17f0*/  ULOP3.LUT UR5, UR4, 0x3fff, URZ, 0xc0, !UPT ;  /* 0x00003fff04057892 */ /* 0x000fe4000f8ec03f */
[----:B------:R-:W-:Y:S02]  /*1800*/  ULOP3.LUT UR4, UR46, 0x10000, URZ, 0xfc, !UPT ;  /* 0x000100002e047892 */ /* 0x000fe4000f8efc3f */
[----:B------:R-:W-:Y:S02]  /*1810*/  ULOP3.LUT UR5, UR5, 0x10000, URZ, 0xfc, !UPT ;  /* 0x0001000005057892 */ /* 0x000fe4000f8efc3f */
[----:B------:R-:W-:Y:S02]  /*1820*/  ULEA UR6, UR39, UR4, 0xb ;  /* 0x0000000427067291 */ /* 0x000fe4000f8e583f */
[----:B------:R-:W-:-:S05]  /*1830*/  ULEA UR7, UR39, UR5, 0xb ;  /* 0x0000000527077291 */ /* 0x000fca000f8e583f */
[----:B------:R-:W-:Y:S02]  /*1840*/  UMOV UR8, UR6 ;  /* 0x0000000600087c82 */ /* 0x000fe40008000000 */
[----:B------:R-:W-:Y:S02]  /*1850*/  UMOV UR10, UR7 ;  /* 0x00000007000a7c82 */ /* 0x000fe40008000000 */
[----:B------:R-:W-:Y:S01]  /*1860*/  HGMMA.64x256x16.F32 R24, gdesc[UR8], RZ, !UPT, gsb0 ;  /* 0x03e00000081879f0 */ /* 0x000fe2000c0008ff */
[----:B------:R-:W-:Y:S01]  /*1870*/  UIADD3 UR8, UR6, 0x400, URZ ;  /* 0x0000040006087890 */ /* 0x000fe2000fffe03f */
[----:B------:R-:W-:Y:S01]  /*1880*/  UMOV UR9, 0x40000040 ;  /* 0x4000004000097882 */ /* 0x000fe20000000000 */
[----:B------:R-:W-:Y:S02]  /*1890*/  WARPGROUP.DEPBAR.LE gsb0, 0x0 ;  /* 0x00008000000079c5 */ /* 0x000fe40000010000 */
[----:B------:R-:W-:Y:S01]  /*18a0*/  STL.64 [R1], R24 ;  /* 0x0000001801007387 */ /* 0x000fe20000100a00 */
[----:B------:R-:W-:Y:S01]  /*18b0*/  IMAD.MOV.U32 R235, RZ, RZ, R46 ;  /* 0x000000ffffeb7224 */ /* 0x000fe200078e002e */
[----:B------:R-:W-:Y:S01]  /*18c0*/  MOV R232, R49 ;  /* 0x0000003100e87202 */ /* 0x000fe20000000f00 */
[----:B------:R-:W-:Y:S01]  /*18d0*/  IMAD.MOV.U32 R234, RZ, RZ, R47 ;  /* 0x000000ffffea7224 */ /* 0x000fe200078e002f */
[----:B------:R-:W-:Y:S01]  /*18e0*/  STL.64 [R1+0x8], R26 ;  /* 0x0000081a01007387 */ /* 0x000fe20000100a00 */
        /* <DEDUP_REMOVED lines=65> */
[----:B0-----:R-:W-:Y:S01]  /*1d00*/  MOV R3, R149 ;  /* 0x0000009500037202 */ /* 0x001fe20000000f00 */
[----:B------:R-:W-:Y:S01]  /*1d10*/  IMAD.MOV.U32 R176, RZ, RZ, R92 ;  /* 0x000000ffffb07224 */ /* 0x000fe200078e005c */
[----:B------:R0:W-:Y:S01]  /*1d20*/  STL.64 [R1+0x50], R44 ;  /* 0x0000502c01007387 */ /* 0x0001e20000100a00 */
[----:B------:R-:W-:-:S02]  /*1d30*/  IMAD.MOV.U32 R178, RZ, RZ, R94 ;  /* 0x000000ffffb27224 */ /* 0x000fc400078e005e */
[----:B------:R-:W-:Y:S01]  /*1d40*/  IMAD.MOV.U32 R179, RZ, RZ, R95 ;  /* 0x000000ffffb37224 */ /* 0x000fe200078e005f */
[----:B------:R-:W-:Y:S01]  /*1d50*/  STL [R1+0x580], R152 ;  /* 0x0005809801007387 */ /* 0x000fe20000100800 */
[----:B------:R-:W-:Y:S02]  /*1d60*/  IMAD.MOV.U32 R180, RZ, RZ, R96 ;  /* 0x000000ffffb47224 */ /* 0x000fe400078e0060 */
[----:B------:R-:W-:Y:S02]  /*1d70*/  IMAD.MOV.U32 R182, RZ, RZ, R98 ;  /* 0x000000ffffb67224 */ /* 0x000fe400078e0062 */
[----:B------:R-:W-:Y:S02]  /*1d80*/  IMAD.MOV.U32 R183, RZ, RZ, R99 ;  /* 0x000000ffffb77224 */ /* 0x000fe400078e0063 */
[----:B------:R-:W-:Y:S02]  /*1d90*/  IMAD.MOV.U32 R184, RZ, RZ, R100 ;  /* 0x000000ffffb87224 */ /* 0x000fe400078e0064 */
[----:B------:R-:W-:-:S02]  /*1da0*/  IMAD.MOV.U32 R186, RZ, RZ, R102 ;  /* 0x000000ffffba7224 */ /* 0x000fc400078e0066 */
[----:B------:R-:W-:Y:S02]  /*1db0*/  IMAD.MOV.U32 R187, RZ, RZ, R103 ;  /* 0x000000ffffbb7224 */ /* 0x000fe400078e0067 */
        /* <DEDUP_REMOVED lines=34> */
[----:B-1----:R-:W-:-:S02]  /*1fe0*/  IMAD.MOV.U32 R2, RZ, RZ, R150 ;  /* 0x000000ffff027224 */ /* 0x002fc400078e0096 */
[----:B--2---:R-:W-:Y:S02]  /*1ff0*/  IMAD.MOV.U32 R0, RZ, RZ, R151 ;  /* 0x000000ffff007224 */ /* 0x004fe400078e0097 */
[----:B0-----:R-:W-:-:S06]  /*2000*/  WARPGROUP.ARRIVE ;  /* 0x00000000000079c5 */ /* 0x001fcc0000000000 */
[----:B------:R-:W-:Y:S03]  /*2010*/  HGMMA.64x256x16.F32 R24, gdesc[UR8], RZ, !UPT, gsb0 ;  /* 0x03e00000081879f0 */ /* 0x000fe6000c0008ff */
[----:B------:R-:W-:Y:S02]  /*2020*/  WARPGROUP.DEPBAR.LE gsb0, 0x0 ;  /* 0x00008000000079c5 */ /* 0x000fe40000010000 */
[----:B------:R-:W-:Y:S04]  /*2030*/  STL.64 [R1+0x578], R150 ;  /* 0x0005789601007387 */ /* 0x000fe80000100a00 */
        /* <DEDUP_REMOVED lines=20> */
[----:B------:R0:W-:Y:S04]  /*2180*/  STL.64 [R1+0x4d0], R108 ;  /* 0x0004d06c01007387 */ /* 0x0001e80000100a00 */
[----:B0-----:R-:W2:Y:S04]  /*2190*/  LDL.LU R108, [R1] ;  /* 0x00000000016c7983 */ /* 0x001ea80000300800 */
[----:B------:R-:W2:Y:S04]  /*21a0*/  LDL.LU R109, [R1+0x4] ;  /* 0x00000400016d7983 */ /* 0x000ea80000300800 */
        /* <DEDUP_REMOVED lines=19> */
[----:B------:R-:W2:Y:S01]  /*22e0*/  LDL.LU R129, [R1+0x54] ;  /* 0x0000540001817983 */ /* 0x000ea20000300800 */
        /* <DEDUP_REMOVED lines=21> */
[----:B------:R-:W-:Y:S01]  /*2440*/  UIADD3 UR8, UR6, 0x2, URZ ;  /* 0x0000000206087890 */ /* 0x000fe2000fffe03f */
[----:B------:R-:W-:Y:S01]  /*2450*/  IMAD.MOV.U32 R145, RZ, RZ, R220 ;  /* 0x000000ffff917224 */ /* 0x000fe200078e00dc */
[----:B------:R-:W-:Y:S01]  /*2460*/  UIADD3 UR10, UR7, 0x2, URZ ;  /* 0x00000002070a7890 */ /* 0x000fe2000fffe03f */
[----:B------:R-:W-:Y:S01]  /*2470*/  IMAD.MOV.U32 R146, RZ, RZ, R219 ;  /* 0x000000ffff927224 */ /* 0x000fe200078e00db */
[----:B------:R-:W-:Y:S01]  /*2480*/  MOV R219, R17 ;  /* 0x0000001100db7202 */ /* 0x000fe20000000f00 */
[----:B------:R-:W-:Y:S01]  /*2490*/  IMAD.MOV.U32 R148, RZ, RZ, R217 ;  /* 0x000000ffff947224 */ /* 0x000fe200078e00d9 */
[----:B------:R-:W-:Y:S01]  /*24a0*/  UMOV UR9, 0x40000040 ;  /* 0x4000004000097882 */ /* 0x000fe20000000000 */
[----:B------:R-:W-:Y:S01]  /*24b0*/  IMAD.MOV.U32 R149, RZ, RZ, R216 ;  /* 0x000000ffff957224 */ /* 0x000fe200078e00d8 */
[----:B------:R-:W-:Y:S01]  /*24c0*/  UMOV UR11, 0x40000040 ;  /* 0x40000040000b7882 */ /* 0x000fe20000000000 */
[----:B------:R-:W-:Y:S01]  /*24d0*/  IMAD.MOV.U32 R150, RZ, RZ, R215 ;  /* 0x000000ffff967224 */ /* 0x000fe200078e00d7 */
[----:B------:R-:W-:Y:S01]  /*24e0*/  MOV R215, R21 ;  /* 0x0000001500d77202 */ /* 0x000fe20000000f00 */
        /* <DEDUP_REMOVED lines=17> */
[----:B------:R-:W-:-:S06]  /*2600*/  IMAD.MOV.U32 R234, RZ, RZ, R2 ;  /* 0x000000ffffea7224 */ /* 0x000fcc00078e0002 */
[----:B--2---:R-:W-:-:S06]  /*2610*/  WARPGROUP.ARRIVE ;  /* 0x00000000000079c5 */ /* 0x004fcc0000000000 */
[----:B------:R-:W-:Y:S03]  /*2620*/  HGMMA.64x256x16.F32 R108, gdesc[UR8], R108, gsb0 ;  /* 0x03e00000086c79f0 */ /* 0x000fe6000800086c */
[----:B------:R-:W-:Y:S02]  /*2630*/  WARPGROUP.DEPBAR.LE gsb0, 0x0 ;  /* 0x00008000000079c5 */ /* 0x000fe40000010000 */
[----:B------:R-:W-:Y:S04]  /*2640*/  STL.64 [R1], R108 ;  /* 0x0000006c01007387 */ /* 0x000fe80000100a00 */
        /* <DEDUP_REMOVED lines=63> */
[----:B0-----:R-:W2:Y:S04]  /*2a40*/  LDL.LU R152, [R1+0x580] ;  /* 0x0005800001987983 */ /* 0x001ea80000300800 */
[----:B------:R-:W3:Y:S04]  /*2a50*/  LDL.LU.64 R150, [R1+0x578] ;  /* 0x0005780001967983 */ /* 0x000ee80000300a00 */
        /* <DEDUP_REMOVED lines=20> */
[----:B------:R-:W3:Y:S01]  /*2ba0*/  LDL.LU.64 R108, [R1+0x4d0] ;  /* 0x0004d000016c7983 */ /* 0x000ee20000300a00 */
[----:B------:R-:W-:Y:S01]  /*2bb0*/  UIADD3 UR8, UR6, 0x402, URZ ;  /* 0x0000040206087890 */ /* 0x000fe2000fffe03f */
[----:B------:R-:W-:Y:S01]  /*2bc0*/  UMOV UR9, 0x40000040 ;  /* 0x4000004000097882 */ /* 0x000fe20000000000 */
[----:B---3--:R-:W-:-:S07]  /*2bd0*/  WARPGROUP.ARRIVE ;  /* 0x00000000000079c5 */ /* 0x008fce0000000000 */
[----:B------:R-:W-:Y:S03]  /*2be0*/  HGMMA.64x256x16.F32 R24, gdesc[UR8], R24, gsb0 ;  /* 0x03e00000081879f0 */ /* 0x000fe60008000818 */
        /* <DEDUP_REMOVED lines=65> */
[----:B0-----:R-:W3:Y:S04]  /*3000*/  LDL.LU.64 R24, [R1] ;  /* 0x0000000001187983 */ /* 0x001ee80000300a00 */
        /* <DEDUP_REMOVED lines=63> */
[----:B------:R-:W-:-:S02]  /*3400*/  UIADD3 UR8, UR6, 0x4, URZ ;  /* 0x0000000406087890 */ /* 0x000fc4000fffe03f */
[----:B------:R-:W-:Y:S01]  /*3410*/  UIADD3 UR10, UR7, 0x4, URZ ;  /* 0x00000004070a7890 */ /* 0x000fe2000fffe03f */
[----:B------:R-:W-:Y:S01]  /*3420*/  UMOV UR9, 0x40000040 ;  /* 0x4000004000097882 */ /* 0x000fe20000000000 */
[----:B------:R-:W-:Y:S01]  /*3430*/  UMOV UR11, 0x40000040 ;  /* 0x40000040000b7882 */ /* 0x000fe20000000000 */
[----:B---3--:R-:W-:-:S06]  /*3440*/  WARPGROUP.ARRIVE ;  /* 0x00000000000079c5 */ /* 0x008fcc0000000000 */
[----:B------:R-:W-:Y:S03]  /*3450*/  HGMMA.64x256x16.F32 R24, gdesc[UR8], R24, gsb0 ;  /* 0x03e00000081879f0 */ /* 0x000fe60008000818 */
        /* <DEDUP_REMOVED lines=41> */
[----:B------:R0:W-:Y:S01]  /*36f0*/  STL.64 [R1+0x50], R44 ;  /* 0x0000502c01007387 */ /* 0x0001e20000100a00 */
[----:B------:R-:W-:Y:S01]  /*3700*/  IMAD.MOV.U32 R208, RZ, RZ, R124 ;  /* 0x000000ffffd07224 */ /* 0x000fe200078e007c */
[----:B------:R-:W-:Y:S01]  /*3710*/  MOV R193, R109 ;  /* 0x0000006d00c17202 */ /* 0x000fe20000000f00 */
[----:B------:R-:W-:Y:S01]  /*3720*/  IMAD.MOV.U32 R206, RZ, RZ, R122 ;  /* 0x000000ffffce7224 */ /* 0x000fe200078e007a */
[----:B------:R-:W3:Y:S01]  /*3730*/  LDL.LU.64 R150, [R1+0x4c8] ;  /* 0x0004c80001967983 */ /* 0x000ee20000300a00 */
        /* <DEDUP_REMOVED lines=60> */
[----:B------:R-:W-:-:S02]  /*3b00*/  IMAD.MOV.U32 R167, RZ, RZ, R83 ;  /* 0x000000ffffa77224 */ /* 0x000fc400078e0053 */
[----:B------:R-:W-:Y:S01]  /*3b10*/  IMAD.MOV.U32 R164, RZ, RZ, R80 ;  /* 0x000000ffffa47224 */ /* 0x000fe200078e0050 */
[----:B------:R-:W3:Y:S01]  /*3b20*/  LDL.LU.64 R118, [R1+0x448] ;  /* 0x0004480001767983 */ /* 0x000ee20000300a00 */
[----:B------:R-:W-:Y:S02]  /*3b30*/  IMAD.MOV.U32 R162, RZ, RZ, R78 ;  /* 0x000000ffffa27224 */ /* 0x000fe400078e004e */
[----:B------:R-:W-:Y:S01]  /*3b40*/  IMAD.MOV.U32 R163, RZ, RZ, R79 ;  /* 0x000000ffffa37224 */ /* 0x000fe200078e004f */
[----:B------:R-:W3:Y:S01]  /*3b50*/  LDL.LU.64 R116, [R1+0x440] ;  /* 0x0004400001747983 */ /* 0x000ee20000300a00 */
[----:B------:R-:W-:Y:S02]  /*3b60*/  IMAD.MOV.U32 R160, RZ, RZ, R76 ;  /* 0x000000ffffa07224 */ /* 0x000fe400078e004c */
        /* <DEDUP_REMOVED lines=58> */
[----:B0-----:R-:W3:Y:S04]  /*3f10*/  LDL.LU.64 R44, [R1+0x320] ;  /* 0x00032000012c7983 */ /* 0x001ee80000300a00 */
        /* <DEDUP_REMOVED lines=11> */
[----:B------:R-:W-:-:S02]  /*3fd0*/  UMOV UR9, 0x40000040 ;  /* 0x4000004000097882 */ /* 0x000fc40000000000 */
[----:B--2---:R-:W-:Y:S01]  /*3fe0*/  STL [R1+0x2b8], R152 ;  /* 0x0002b89801007387 */ /* 0x004fe20000100800 */
[----:B---3--:R-:W-:-:S06]  /*3ff0*/  WARPGROUP.ARRIVE ;  /* 0x00000000000079c5 */ /* 0x008fcc0000000000 */
        /* <DEDUP_REMOVED lines=61> */
[----:B------:R-:W-:-:S02]  /*43d0*/  IMAD.MOV.U32 R145, RZ, RZ, R225 ;  /* 0x000000ffff917224 */ /* 0x000fc400078e00e1 */
[----:B------:R-:W-:Y:S01]  /*43e0*/  IMAD.MOV.U32 R146, RZ, RZ, R224 ;  /* 0x000000ffff927224 */ /* 0x000fe200078e00e0 */
[----:B------:R-:W-:Y:S01]  /*43f0*/  MOV R224, R15 ;  /* 0x0000000f00e07202 */ /* 0x000fe20000000f00 */
[----:B------:R-:W-:Y:S02]  /*4400*/  IMAD.MOV.U32 R148, RZ, RZ, R222 ;  /* 0x000000ffff947224 */ /* 0x000fe400078e00de */
[----:B------:R-:W-:Y:S02]  /*4410*/  IMAD.MOV.U32 R149, RZ, RZ, R221 ;  /* 0x000000ffff957224 */ /* 0x000fe400078e00dd */
[----:B------:R-:W-:Y:S01]  /*4420*/  IMAD.MOV.U32 R150, RZ, RZ, R220 ;  /* 0x000000ffff967224 */ /* 0x000fe200078e00dc */
[----:B------:R-:W-:Y:S01]  /*4430*/  MOV R220, R21 ;  /* 0x0000001500dc7202 */ /* 0x000fe20000000f00 */
[----:B------:R-:W-:Y:S02]  /*4440*/  IMAD.MOV.U32 R152, RZ, RZ, R218 ;  /* 0x000000ffff987224 */ /* 0x000fe400078e00da */
[----:B------:R-:W-:-:S02]  /*4450*/  IMAD.MOV.U32 R130, RZ, RZ, R0 ;  /* 0x000000ffff827224 */ /* 0x000fc400078e0000 */
[----:B------:R-:W-:Y:S01]  /*4460*/  IMAD.MOV.U32 R132, RZ, RZ, R16 ;  /* 0x000000ffff847224 */ /* 0x000fe200078e0010 */
[----:B------:R-:W-:Y:S01]  /*4470*/  UIADD3 UR8, UR6, 0x6, URZ ;  /* 0x0000000606087890 */ /* 0x000fe2000fffe03f */
[----:B------:R-:W-:Y:S01]  /*4480*/  IMAD.MOV.U32 R133, RZ, RZ, R3 ;  /* 0x000000ffff857224 */ /* 0x000fe200078e0003 */
[----:B------:R-:W-:Y:S01]  /*4490*/  UIADD3 UR10, UR7, 0x6, URZ ;  /* 0x00000006070a7890 */ /* 0x000fe2000fffe03f */
[----:B------:R-:W-:Y:S01]  /*44a0*/  IMAD.MOV.U32 R134, RZ, RZ, R2 ;  /* 0x000000ffff867224 */ /* 0x000fe200078e0002 */
[----:B------:R-:W-:Y:S01]  /*44b0*/  UMOV UR9, 0x40000040 ;  /* 0x4000004000097882 */ /* 0x000fe20000000000 */
[----:B------:R-:W-:Y:S01]  /*44c0*/  IMAD.MOV.U32 R218, RZ, RZ, R23 ;  /* 0x000000ffffda7224 */ /* 0x000fe200078e0017 */
[----:B------:R-:W-:Y:S01]  /*44d0*/  UMOV UR11, 0x40000040 ;  /* 0x40000040000b7882 */ /* 0x000fe20000000000 */
[----:B------:R-:W-:Y:S01]  /*44e0*/  IMAD.MOV.U32 R219, RZ, RZ, R22 ;  /* 0x000000ffffdb7224 */ /* 0x000fe200078e0016 */
[----:B------:R0:W5:Y:S01]  /*44f0*/  LDL.LU R0, [R1+0x2cc] ;  /* 0x0002cc0001007983 */ /* 0x0001620000300800 */
[----:B------:R-:W-:-:S02]  /*4500*/  IMAD.MOV.U32 R221, RZ, RZ, R20 ;  /* 0x000000ffffdd7224 */ /* 0x000fc400078e0014 */
[----:B------:R-:W-:Y:S01]  /*4510*/  IMAD.MOV.U32 R222, RZ, RZ, R19 ;  /* 0x000000ffffde7224 */ /* 0x000fe200078e0013 */
[----:B------:R0:W5:Y:S01]  /*4520*/  LDL.LU R17, [R1+0x2c8] ;  /* 0x0002c80001117983 */ /* 0x0001620000300800 */
[----:B------:R-:W-:Y:S02]  /*4530*/  IMAD.MOV.U32 R223, RZ, RZ, R18 ;  /* 0x000000ffffdf7224 */ /* 0x000fe400078e0012 */
[----:B------:R-:W-:Y:S01]  /*4540*/  IMAD.MOV.U32 R225, RZ, RZ, R14 ;  /* 0x000000ffffe17224 */ /* 0x000fe200078e000e */
[----:B------:R0:W5:Y:S01]  /*4550*/  LDL.LU R16, [R1+0x2c4] ;  /* 0x0002c40001107983 */ /* 0x0001620000300800 */
[----:B------:R-:W-:Y:S02]  /*4560*/  IMAD.MOV.U32 R226, RZ, RZ, R13 ;  /* 0x000000ffffe27224 */ /* 0x000fe400078e000d */
[----:B------:R-:W-:Y:S01]  /*4570*/  IMAD.MOV.U32 R227, RZ, RZ, R12 ;  /* 0x000000ffffe37224 */ /* 0x000fe200078e000c */
[----:B------:R0:W5:Y:S01]  /*4580*/  LDL.LU R3, [R1+0x2c0] ;  /* 0x0002c00001037983 */ /* 0x0001620000300800 */
[----:B------:R-:W-:-:S02]  /*4590*/  IMAD.MOV.U32 R229, RZ, RZ, R10 ;  /* 0x000000ffffe57224 */ /* 0x000fc400078e000a */
[----:B------:R-:W-:Y:S01]  /*45a0*/  IMAD.MOV.U32 R230, RZ, RZ, R9 ;  /* 0x000000ffffe67224 */ /* 0x000fe200078e0009 */
[----:B------:R0:W5:Y:S01]  /*45b0*/  LDL.LU R2, [R1+0x2bc] ;  /* 0x0002bc0001027983 */ /* 0x0001620000300800 */
        /* <DEDUP_REMOVED lines=71> */
[----:B-1----:R0:W5:Y:S04]  /*4a30*/  LDL.LU R152, [R1+0x2b8] ;  /* 0x0002b80001987983 */ /* 0x0021680000300800 */
[----:B------:R-:W2:Y:S04]  /*4a40*/  LDL.LU.64 R150, [R1+0x2b0] ;  /* 0x0002b00001967983 */ /* 0x000ea80000300a00 */
        /* <DEDUP_REMOVED lines=20> */
[----:B------:R-:W2:Y:S01]  /*4b90*/  LDL.LU.64 R108, [R1+0x208] ;  /* 0x00020800016c7983 */ /* 0x000ea20000300a00 */
[----:B------:R-:W-:Y:S01]  /*4ba0*/  UIADD3 UR8, UR6, 0x406, URZ ;  /* 0x0000040606087890 */ /* 0x000fe2000fffe03f */
[----:B------:R-:W-:Y:S01]  /*4bb0*/  UMOV UR9, 0x40000040 ;  /* 0x4000004000097882 */ /* 0x000fe20000000000 */
[----:B--2---:R-:W-:-:S07]  /*4bc0*/  WARPGROUP.ARRIVE ;  /* 0x00000000000079c5 */ /* 0x004fce0000000000 */
[----:B------:R-:W-:Y:S03]  /*4bd0*/  HGMMA.64x256x16.F32 R24, gdesc[UR8], R24, gsb0 ;  /* 0x03e00000081879f0 */ /* 0x000fe60008000818 */
[----:B------:R-:W-:Y:S02]  /*4be0*/  WARPGROUP.DEPBAR.LE gsb0, 0x0 ;  /* 0x00008000000079c5 */ /* 0x000fe40000010000 */
[----:B0-----:R-:W-:Y:S05]  /*4bf0*/  @!P1 BRA `(.L_x_22) ;  /* 0x0000004000d09947 */ /* 0x001fea0003800000 */
[----:B------:R-:W-:Y:S01]  /*4c00*/  UIADD3 UR7, UR39, 0x1, URZ ;  /* 0x0000000127077890 */ /* 0x000fe2000fffe03f */
[----:B-----5:R-:W-:Y:S01]  /*4c10*/  R2UR UR6, R3 ;  /* 0x00000000030672ca */ /* 0x020fe200000e0000 */
[----:B------:R-:W-:Y:S02]  /*4c20*/  UMOV UR12, UR39 ;  /* 0x00000027000c7c82 */ /* 0x000fe40008000000 */
[----:B------:R-:W-:-:S04]  /*4c30*/  UISETP.NE.AND UP0, UPT, UR7, 0x3, UPT ;  /* 0x000000030700788c */ /* 0x000fc8000bf05270 */
[----:B------:R-:W-:Y:S02]  /*4c40*/  USEL UR8, URZ, 0x1, UP0 ;  /* 0x000000013f087887 */ /* 0x000fe40008000000 */
[----:B------:R-:W-:Y:S02]  /*4c50*/  USEL UR7, UR7, URZ, UP0 ;  /* 0x0000003f07077287 */ /* 0x000fe40008000000 */
[----:B------:R-:W-:-:S06]  /*4c60*/  ULOP3.LUT UR8, UR38, UR8, URZ, 0x3c, !UPT ;  /* 0x0000000826087292 */ /* 0x000fcc000f8e3c3f */
[----:B------:R-:W-:-:S07]  /*4c70*/  MOV R3, UR8 ;  /* 0x0000000800037c02 */ /* 0x000fce0008000f00 */
.L_x_29:
[----:B------:R-:W-:Y:S05]  /*4c80*/  @!P0 BRA `(.L_x_23) ;  /* 0x0000000000048947 */ /* 0x000fea0003800000 */
[----:B------:R-:W-:Y:S01]  /*4c90*/  BPT.TRAP 0x1 ;  /* 0x000000040000795c */ /* 0x000fe20000300000 */
.L_x_23:
[----:B------:R-:W0:Y:S01]  /*4ca0*/  S2UR UR9, SR_CgaCtaId ;  /* 0x00000000000979c3 */ /* 0x000e220000008800 */
[----:B------:R-:W-:Y:S01]  /*4cb0*/  UMOV UR8, 0x400 ;  /* 0x0000040000087882 */ /* 0x000fe20000000000 */
[----:B------:R-:W-:Y:S01]  /*4cc0*/  IMAD.U32 R4, RZ, RZ, UR7 ;  /* 0x00000007ff047e24 */ /* 0x000fe2000f8e00ff */
[----:B------:R-:W-:Y:S01]  /*4cd0*/  SHF.L.U32 R5, R3, 0x1f, RZ ;  /* 0x0000001f03057819 */ /* 0x000fe200000006ff */
[----:B0-----:R-:W-:-:S06]  /*4ce0*/  ULEA UR8, UR9, UR8, 0x18 ;  /* 0x0000000809087291 */ /* 0x001fcc000f8ec03f */
[----:B------:R-:W-:-:S04]  /*4cf0*/  IMAD.U32 R0, RZ, RZ, UR8 ;  /* 0x00000008ff007e24 */ /* 0x000fc8000f8e00ff */
[----:B------:R-:W-:-:S04]  /*4d00*/  IMAD R4, R4, 0x8, R0 ;  /* 0x0000000804047824 */ /* 0x000fc800078e0200 */
[----:B------:R0:W1:Y:S01]  /*4d10*/  SYNCS.PHASECHK.TRANS64.TRYWAIT P1, [R4+URZ], R5 ;  /* 0x00000005040075a7 */ /* 0x000062000802017f */
[----:B------:R-:W-:Y:S05]  /*4d20*/  @!P0 BRA `(.L_x_24) ;  /* 0x0000000000048947 */ /* 0x000fea0003800000 */
[----:B------:R-:W-:Y:S01]  /*4d30*/  BPT.TRAP 0x1 ;  /* 0x000000040000795c */ /* 0x000fe20000300000 */
.L_x_24:
[----:B-1----:R-:W-:Y:S05]  /*4d40*/  @P1 BRA `(.L_x_25) ;  /* 0x0000000000081947 */ /* 0x002fea0003800000 */
[----:B------:R-:W1:Y:S02]  /*4d50*/  SYNCS.PHASECHK.TRANS64.TRYWAIT P1, [R4+URZ], R5 ;  /* 0x00000005040075a7 */ /* 0x000e64000802017f */
[----:B-1----:R-:W-:Y:S05]  /*4d60*/  @!P1 BRA `(.L_x_26) ;  /* 0x0000016c00149947 */ /* 0x002fea0003800000 */
.L_x_25:
        /* <DEDUP_REMOVED lines=64> */
[----:B--2---:R-:W2:Y:S04]  /*5170*/  LDL.LU.64 R24, [R1] ;  /* 0x0000000001187983 */ /* 0x004ea80000300a00 */
        /* <DEDUP_REMOVED lines=63> */
[----:B------:R-:W-:-:S02]  /*5570*/  ULEA UR13, UR7, UR4, 0xb ;  /* 0x00000004070d7291 */ /* 0x000fc4000f8e583f */
[----:B------:R-:W-:Y:S01]  /*5580*/  ULEA UR14, UR7, UR5, 0xb ;  /* 0x00000005070e7291 */ /* 0x000fe2000f8e583f */
[----:B------:R-:W-:Y:S01]  /*5590*/  STL [R1+0x2cc], R17 ;  /* 0x0002cc1101007387 */ /* 0x000fe20000100800 */
[----:B------:R-:W-:Y:S01]  /*55a0*/  UMOV UR9, 0x40000040 ;  /* 0x4000004000097882 */ /* 0x000fe20000000000 */
[----:B------:R-:W-:Y:S02]  /*55b0*/  UMOV UR11, 0x40000040 ;  /* 0x40000040000b7882 */ /* 0x000fe40000000000 */
[----:B------:R-:W-:Y:S01]  /*55c0*/  UMOV UR8, UR13 ;  /* 0x0000000d00087c82 */ /* 0x000fe20008000000 */
[----:B------:R-:W-:Y:S01]  /*55d0*/  STL [R1+0x2c8], R16 ;  /* 0x0002c81001007387 */ /* 0x000fe20000100800 */
[----:B------:R-:W-:-:S03]  /*55e0*/  UMOV UR10, UR14 ;  /* 0x0000000e000a7c82 */ /* 0x000fc60008000000 */
[----:B------:R-:W-:Y:S04]  /*55f0*/  STL [R1+0x2c4], R3 ;  /* 0x0002c40301007387 */ /* 0x000fe80000100800 */
[----:B------:R3:W-:Y:S04]  /*5600*/  STL [R1+0x2c0], R2 ;  /* 0x0002c00201007387 */ /* 0x0007e80000100800 */
[----:B------:R4:W-:Y:S01]  /*5610*/  STL [R1+0x2bc], R0 ;  /* 0x0002bc0001007387 */ /* 0x0009e20000100800 */
[----:B--2---:R-:W-:-:S06]  /*5620*/  WARPGROUP.ARRIVE ;  /* 0x00000000000079c5 */ /* 0x004fcc0000000000 */
[----:B------:R-:W-:Y:S03]  /*5630*/  HGMMA.64x256x16.F32 R24, gdesc[UR8], R24, gsb0 ;  /* 0x03e00000081879f0 */ /* 0x000fe60008000818 */
[----:B------:R-:W-:Y:S02]  /*5640*/  WARPGROUP.DEPBAR.LE gsb0, 0x0 ;  /* 0x00008000000079c5 */ /* 0x000fe40000010000 */
[----:B------:R-:W-:Y:S01]  /*5650*/  STL.64 [R1], R24 ;  /* 0x0000001801007387 */ /* 0x000fe20000100a00 */
[----:B---3--:R-:W-:Y:S01]  /*5660*/  MOV R2, R150 ;  /* 0x0000009600027202 */ /* 0x008fe20000000f00 */
[----:B----4-:R-:W-:Y:S01]  /*5670*/  IMAD.MOV.U32 R0, RZ, RZ, R151 ;  /* 0x000000ffff007224 */ /* 0x010fe200078e0097 */
[----:B01----:R-:W-:Y:S01]  /*5680*/  MOV R5, R147 ;  /* 0x0000009300057202 */ /* 0x003fe20000000f00 */
        /* <DEDUP_REMOVED lines=40> */
[----:B------:R-:W2:Y:S01]  /*5910*/  LDL.LU.64 R150, [R1+0x780] ;  /* 0x0007800001967983 */ /* 0x000ea20000300a00 */
        /* <DEDUP_REMOVED lines=64> */
[----:B------:R-:W-:-:S02]  /*5d20*/  IMAD.MOV.U32 R163, RZ, RZ, R79 ;  /* 0x000000ffffa37224 */ /* 0x000fc400078e004f */
[----:B------:R-:W-:Y:S01]  /*5d30*/  IMAD.MOV.U32 R160, RZ, RZ, R76 ;  /* 0x000000ffffa07224 */ /* 0x000fe200078e004c */
[----:B------:R-:W2:Y:S01]  /*5d40*/  LDL.LU.64 R116, [R1+0x6f8] ;  /* 0x0006f80001747983 */ /* 0x000ea20000300a00 */
[----:B------:R-:W-:Y:S02]  /*5d50*/  IMAD.MOV.U32 R161, RZ, RZ, R77 ;  /* 0x000000ffffa17224 */ /* 0x000fe400078e004d */
[----:B------:R-:W-:Y:S01]  /*5d60*/  IMAD.MOV.U32 R159, RZ, RZ, R75 ;  /* 0x000000ffff9f7224 */ /* 0x000fe200078e004b */
[----:B------:R-:W2:Y:S01]  /*5d70*/  LDL.LU.64 R114, [R1+0x6f0] ;  /* 0x0006f00001727983 */ /* 0x000ea20000300a00 */
[----:B------:R-:W-:Y:S02]  /*5d80*/  IMAD.MOV.U32 R156, RZ, RZ, R72 ;  /* 0x000000ffff9c7224 */ /* 0x000fe400078e0048 */
        /* <DEDUP_REMOVED lines=29> */
[----:B------:R-:W-:-:S03]  /*5f60*/  IMAD.MOV.U32 R234, RZ, RZ, R47 ;  /* 0x000000ffffea7224 */ /* 0x000fc600078e002f */
        /* <DEDUP_REMOVED lines=24> */
[----:B0-----:R-:W2:Y:S04]  /*60f0*/  LDL.LU.64 R44, [R1+0x5d8] ;  /* 0x0005d800012c7983 */ /* 0x001ea80000300a00 */
        /* <DEDUP_REMOVED lines=11> */
[----:B------:R-:W-:-:S02]  /*61b0*/  UMOV UR9, 0x40000040 ;  /* 0x4000004000097882 */ /* 0x000fc40000000000 */
[----:B------:R-:W-:Y:S01]  /*61c0*/  STL [R1+0x580], R152 ;  /* 0x0005809801007387 */ /* 0x000fe20000100800 */
[----:B--2---:R-:W-:-:S06]  /*61d0*/  WARPGROUP.ARRIVE ;  /* 0x00000000000079c5 */ /* 0x004fcc0000000000 */
        /* <DEDUP_REMOVED lines=91> */
[----:B------:R-:W-:Y:S01]  /*6790*/  IMAD.MOV.U32 R235, RZ, RZ, R0 ;  /* 0x000000ffffeb7224 */ /* 0x000fe200078e0000 */
[----:B------:R-:W-:Y:S02]  /*67a0*/  UIADD3 UR8, UR13, 0x2, URZ ;  /* 0x000000020d087890 */ /* 0x000fe4000fffe03f */
[----:B------:R-:W-:Y:S01]  /*67b0*/  UIADD3 UR10, UR14, 0x2, URZ ;  /* 0x000000020e0a7890 */ /* 0x000fe2000fffe03f */
[----:B------:R-:W-:Y:S01]  /*67c0*/  UMOV UR9, 0x40000040 ;  /* 0x4000004000097882 */ /* 0x000fe20000000000 */
[----:B------:R-:W-:Y:S01]  /*67d0*/  UMOV UR11, 0x40000040 ;  /* 0x40000040000b7882 */ /* 0x000fe20000000000 */
        /* <DEDUP_REMOVED lines=236> */
[----:B------:R-:W-:Y:S01]  /*76a0*/  STL.64 [R1+0x30], R36 ;  /* 0x0000302401007387 */ /* 0x000fe20000100a00 */
[----:B------:R-:W-:-:S03]  /*76b0*/  IMAD.MOV.U32 R5, RZ, RZ, R150 ;  /* 0x000000ffff057224 */ /* 0x000fc600078e0096 */
[----:B------:R-:W-:Y:S01]  /*76c0*/  STL.64 [R1+0x38], R38 ;  /* 0x0000382601007387 */ /* 0x000fe20000100a00 */
[----:B------:R-:W-:-:S03]  /*76d0*/  MOV R4, R151 ;  /* 0x0000009700047202 */ /* 0x000fc60000000f00 */
[----:B------:R-:W-:Y:S01]  /*76e0*/  STL.64 [R1+0x40], R40 ;  /* 0x0000402801007387 */ /* 0x000fe20000100a00 */
[----:B------:R-:W-:Y:S01]  /*76f0*/  MOV R7, R148 ;  /* 0x0000009400077202 */ /* 0x000fe20000000f00 */
[----:B------:R-:W-:Y:S02]  /*7700*/  IMAD.MOV.U32 R6, RZ, RZ, R149 ;  /* 0x000000ffff067224 */ /* 0x000fe400078e0095 */
[----:B------:R-:W-:Y:S01]  /*7710*/  STL.64 [R1+0x48], R42 ;  /* 0x0000482a01007387 */ /* 0x000fe20000100a00 */
[----:B------:R-:W-:-:S03]  /*7720*/  IMAD.MOV.U32 R9, RZ, RZ, R146 ;  /* 0x000000ffff097224 */ /* 0x000fc600078e0092 */
[----:B------:R0:W-:Y:S01]  /*7730*/  STL.64 [R1+0x50], R44 ;  /* 0x0000502c01007387 */ /* 0x0001e20000100a00 */
[----:B------:R-:W-:Y:S01]  /*7740*/  IMAD.MOV.U32 R8, RZ, RZ, R147 ;  /* 0x000000ffff087224 */ /* 0x000fe200078e0093 */
[----:B------:R-:W-:Y:S02]  /*7750*/  MOV R10, R145 ;  /* 0x00000091000a7202 */ /* 0x000fe40000000f00 */
[----:B------:R-:W3:Y:S01]  /*7760*/  LDL.LU.64 R150, [R1+0x4c8] ;  /* 0x0004c80001967983 */ /* 0x000ee20000300a00 */
[----:B------:R-:W-:Y:S01]  /*7770*/  IMAD.MOV.U32 R11, RZ, RZ, R144 ;  /* 0x000000ffff0b7224 */ /* 0x000fe200078e0090 */
[----:B------:R-:W-:Y:S02]  /*7780*/  MOV R13, R142 ;  /* 0x0000008e000d7202 */ /* 0x000fe40000000f00 */
[----:B------:R-:W3:Y:S01]  /*7790*/  LDL.LU.64 R148, [R1+0x4c0] ;  /* 0x0004c00001947983 */ /* 0x000ee20000300a00 */
[----:B------:R-:W-:-:S03]  /*77a0*/  IMAD.MOV.U32 R12, RZ, RZ, R143 ;  /* 0x000000ffff0c7224 */ /* 0x000fc600078e008f */
[----:B------:R-:W3:Y:S01]  /*77b0*/  LDL.LU.64 R146, [R1+0x4b8] ;  /* 0x0004b80001927983 */ /* 0x000ee20000300a00 */
[----:B------:R-:W-:Y:S01]  /*77c0*/  IMAD.MOV.U32 R15, RZ, RZ, R140 ;  /* 0x000000ffff0f7224 */ /* 0x000fe200078e008c */
[----:B------:R-:W-:Y:S01]  /*77d0*/  MOV R18, R139 ;  /* 0x0000008b00127202 */ /* 0x000fe20000000f00 */
[----:B------:R-:W-:Y:S01]  /*77e0*/  IMAD.MOV.U32 R14, RZ, RZ, R141 ;  /* 0x000000ffff0e7224 */ /* 0x000fe200078e008d */
        /* <DEDUP_REMOVED lines=350> */
[----:B------:R-:W-:Y:S01]  /*8dd0*/  BPT.TRAP 0x1 ;  /* 0x000000040000795c */ /* 0x000fe20000300000 */
.L_x_27:
[----:B-----5:R-:W-:Y:S01]  /*8de0*/  ISETP.NE.AND P1, PT, R17, RZ, PT ;  /* 0x000000ff1100720c */ /* 0x020fe20003f25270 */
[----:B------:R-:W-:Y:S01]  /*8df0*/  UISETP.GT.U32.AND UP0, UPT, UR40, 0x1, UPT ;  /* 0x000000012800788c */ /* 0x000fe2000bf04070 */
[----:B------:R-:W-:-:S11]  /*8e00*/  MOV R4, UR12 ;  /* 0x0000000c00047c02 */ /* 0x000fd60008000f00 */
[----:B------:R-:W-:-:S04]  /*8e10*/  @P1 IMAD R4, R4, 0x8, R0 ;  /* 0x0000000804041824 */ /* 0x000fc800078e0200 */
[----:B------:R-:W-:-:S05]  /*8e20*/  @P1 VIADD R4, R4, 0x18 ;  /* 0x0000001804041836 */ /* 0x000fca0000000000 */
[----:B------:R-:W-:-:S04]  /*8e30*/  @P1 PRMT R4, R152, 0x654, R4 ;  /* 0x0000065498041816 */ /* 0x000fc80000000004 */
[----:B------:R0:W-:Y:S01]  /*8e40*/  @P1 SYNCS.ARRIVE.TRANS64.RED.A1T0 RZ, [R4+URZ], RZ ;  /* 0x000000ff04ff19a7 */ /* 0x0001e2000810043f */
[----:B------:R-:W-:-:S13]  /*8e50*/  PLOP3.LUT P1, PT, PT, PT, UP0, 0x80, 0x0 ;  /* 0x000000000000781c */ /* 0x000fda0003f2f008 */
[----:B0-----:R-:W-:Y:S05]  /*8e60*/  @P1 BRA `(.L_x_28) ;  /* 0x0000000000041947 */ /* 0x001fea0003800000 */
[----:B------:R-:W-:Y:S01]  /*8e70*/  BPT.TRAP 0x1 ;  /* 0x000000040000795c */ /* 0x000fe20000300000 */
.L_x_28:
[----:B------:R-:W-:Y:S02]  /*8e80*/  UISETP.GT.AND UP2, UPT, UR6, 0x1, UPT ;  /* 0x000000010600788c */ /* 0x000fe4000bf44270 */
[----:B------:R-:W-:Y:S02]  /*8e90*/  UIADD3 UR7, UR7, 0x1, URZ ;  /* 0x0000000107077890 */ /* 0x000fe4000fffe03f */
[----:B------:R-:W-:Y:S02]  /*8ea0*/  UIADD3 UR12, UR12, 0x1, URZ ;  /* 0x000000010c0c7890 */ /* 0x000fe4000fffe03f */
[----:B------:R-:W-:Y:S01]  /*8eb0*/  PLOP3.LUT P1, PT, PT, PT, UP2, 0x80, 0x0 ;  /* 0x000000000000781c */ /* 0x000fe20003f2f028 */
[----:B------:R-:W-:Y:S02]  /*8ec0*/  UISETP.NE.AND UP0, UPT, UR7, 0x3, UPT ;  /* 0x000000030700788c */ /* 0x000fe4000bf05270 */
[----:B------:R-:W-:Y:S02]  /*8ed0*/  UISETP.NE.AND UP1, UPT, UR12, 0x3, UPT ;  /* 0x000000030c00788c */ /* 0x000fe4000bf25270 */
[----:B------:R-:W-:-:S02]  /*8ee0*/  USEL UR8, URZ, 0x1, UP0 ;  /* 0x000000013f087887 */ /* 0x000fc40008000000 */
[----:B------:R-:W-:Y:S02]  /*8ef0*/  UIADD3 UR6, UR6, -0x1, URZ ;  /* 0xffffffff06067890 */ /* 0x000fe4000fffe03f */
[----:B------:R-:W-:Y:S02]  /*8f00*/  USEL UR7, UR7, URZ, UP0 ;  /* 0x0000003f07077287 */ /* 0x000fe40008000000 */
[----:B------:R-:W-:Y:S01]  /*8f10*/  USEL UR12, UR12, URZ, UP1 ;  /* 0x0000003f0c0c7287 */ /* 0x000fe20008800000 */
[----:B------:R-:W-:Y:S01]  /*8f20*/  LOP3.LUT R3, R3, UR8, RZ, 0x3c, !PT ;  /* 0x0000000803037c12 */ /* 0x000fe2000f8e3cff */
[----:B------:R-:W-:Y:S10]  /*8f30*/  @P1 BRA `(.L_x_29) ;  /* 0xffffffbc00501947 */ /* 0x000ff4000383ffff */
.L_x_22:
[----:B-----5:R-:W0:Y:S02]  /*8f40*/  LDC R3, c[0x0][0x28c] ;  /* 0x0000a300ff037b82 */ /* 0x020e240000000800 */
[----:B0-----:R-:W-:-:S13]  /*8f50*/  ISETP.GE.AND P1, PT, R3, 0x1, PT ;  /* 0x000000010300780c */ /* 0x001fda0003f26270 */
[----:B------:R-:W-:Y:S05]  /*8f60*/  @!P1 BRA `(.L_x_30) ;  /* 0x0000000000549947 */ /* 0x000fea0003800000 */
[----:B------:R-:W-:Y:S05]  /*8f70*/  @!P0 BRA `(.L_x_31) ;  /* 0x0000000000048947 */ /* 0x000fea0003800000 */
[----:B------:R-:W-:Y:S01]  /*8f80*/  BPT.TRAP 0x1 ;  /* 0x000000040000795c */ /* 0x000fe20000300000 */
.L_x_31:
[----:B------:R-:W-:Y:S01]  /*8f90*/  ISETP.NE.AND P0, PT, R17, RZ, PT ;  /* 0x000000ff1100720c */ /* 0x000fe20003f05270 */
[----:B------:R-:W-:-:S12]  /*8fa0*/  BSSY B0, `(.L_x_32) ;  /* 0x000000d000007945 */ /* 0x000fd80003800000 */
[----:B------:R-:W-:Y:S05]  /*8fb0*/  @!P0 BRA `(.L_x_33) ;  /* 0x00000000002c8947 */ /* 0x000fea0003800000 */
[----:B------:R-:W-:-:S04]  /*8fc0*/  UISETP.LT.AND UP0, UPT, UR44, 0x1, UPT ;  /* 0x000000012c00788c */ /* 0x000fc8000bf01270 */
[----:B------:R-:W-:-:S04]  /*8fd0*/  USEL UR6, UR44, 0x1, UP0 ;  /* 0x000000012c067887 */ /* 0x000fc80008000000 */
[----:B------:R-:W-:-:S04]  /*8fe0*/  UIADD3 UR6, UR39, UR44, -UR6 ;  /* 0x0000002c27067290 */ /* 0x000fc8000fffe806 */
[----:B------:R-:W-:-:S04]  /*8ff0*/  UIMAD.WIDE.U32 UR4, UR6, -0x55555555, URZ ;  /* 0xaaaaaaab060478a5 */ /* 0x000fc8000f8e003f */
[----:B------:R-:W-:-:S04]  /*9000*/  USHF.R.U32.HI UR4, URZ, 0x1, UR5 ;  /* 0x000000013f047899 */ /* 0x000fc80008011605 */
[----:B------:R-:W-:-:S06]  /*9010*/  UIMAD UR6, UR4, -0x3, UR6 ;  /* 0xfffffffd040678a4 */ /* 0x000fcc000f8e0206 */
[----:B------:R-:W-:-:S05]  /*9020*/  MOV R3, UR6 ;  /* 0x0000000600037c02 */ /* 0x000fca0008000f00 */
[----:B------:R-:W-:-:S04]  /*9030*/  IMAD R0, R3, 0x8, R0 ;  /* 0x0000000803007824 */ /* 0x000fc800078e0200 */
[----:B------:R-:W-:-:S05]  /*9040*/  VIADD R0, R0, 0x18 ;  /* 0x0000001800007836 */ /* 0x000fca0000000000 */
[----:B------:R-:W-:-:S04]  /*9050*/  PRMT R0, R152, 0x654, R0 ;  /* 0x0000065498007816 */ /* 0x000fc80000000000 */
[----:B------:R0:W-:Y:S03]  /*9060*/  SYNCS.ARRIVE.TRANS64.RED.A1T0 RZ, [R0+URZ], RZ ;  /* 0x000000ff00ff79a7 */ /* 0x0001e6000810043f */
.L_x_33:
[----:B------:R-:W-:Y:S05]  /*9070*/  BSYNC B0 ;  /* 0x0000000000007941 */ /* 0x000fea0003800000 */
.L_x_32:
[----:B------:R-:W-:-:S06]  /*9080*/  UISETP.GT.U32.AND UP0, UPT, UR40, 0x1, UPT ;  /* 0x000000012800788c */ /* 0x000fcc000bf04070 */
[----:B------:R-:W-:-:S13]  /*9090*/  PLOP3.LUT P0, PT, PT, PT, UP0, 0x80, 0x0 ;  /* 0x000000000000781c */ /* 0x000fda0003f0f008 */
[----:B------:R-:W-:Y:S05]  /*90a0*/  @P0 BRA `(.L_x_30) ;  /* 0x0000000000040947 */ /* 0x000fea0003800000 */
[----:B------:R-:W-:Y:S01]  /*90b0*/  BPT.TRAP 0x1 ;  /* 0x000000040000795c */ /* 0x000fe20000300000 */
.L_x_30:
[----:B------:R-:W1:Y:S01]  /*90c0*/  S2R R8, SR_TID.X ;  /* 0x0000000000087919 */ /* 0x000e620000002100 */
[----:B------:R-:W-:Y:S01]  /*90d0*/  IMAD.MOV.U32 R19, RZ, RZ, 0x6540 ;  /* 0x00006540ff137424 */ /* 0x000fe200078e00ff */
[----:B------:R-:W-:Y:S02]  /*90e0*/  UIMAD.WIDE UR6, UR41, 0x100, URZ ;  /* 0x00000100290678a5 */ /* 0x000fe4000f8e023f */
[----:B------:R-:W-:Y:S01]  /*90f0*/  USHF.R.S32.HI UR10, URZ, 0x1f, UR43 ;  /* 0x0000001f3f0a7899 */ /* 0x000fe2000801142b */
[----:B------:R-:W-:Y:S01]  /*9100*/  ULDC.64 UR8, c[0x0][0x5d0] ;  /* 0x0001740000087ab9 */ /* 0x000fe20000000a00 */
[----:B------:R-:W-:Y:S02]  /*9110*/  USHF.L.U32 UR41, UR41, 0x8, URZ ;  /* 0x0000000829297899 */ /* 0x000fe4000800063f */
[----:B------:R-:W-:Y:S02]  /*9120*/  UIMAD UR4, UR10, UR8, URZ ;  /* 0x000000080a0472a4 */ /* 0x000fe4000f8e023f */
[----:B------:R-:W-:-:S02]  /*9130*/  UIADD3 UR39, UR44, UR39, URZ ;  /* 0x000000272c277290 */ /* 0x000fc4000fffe03f */
[----:B------:R-:W-:Y:S02]  /*9140*/  UIMAD UR4, UR43, UR9, UR4 ;  /* 0x000000092b0472a4 */ /* 0x000fe4000f8e0204 */
[----:B------:R-:W-:Y:S02]  /*9150*/  UISETP.GT.U32.AND UP1, UPT, UR39, 0x2, UPT ;  /* 0x000000022700788c */ /* 0x000fe4000bf24070 */
[----:B------:R-:W-:Y:S02]  /*9160*/  UISETP.GE.U32.AND UP2, UPT, UR44, 0x3, UPT ;  /* 0x000000032c00788c */ /* 0x000fe4000bf46070 */
[----:B------:R-:W-:Y:S01]  /*9170*/  UISETP.LT.U32.AND UP1, UPT, UR44, 0x3, UP1 ;  /* 0x000000032c00788c */ /* 0x000fe20008f21070 */
[--C-:B-1----:R-:W-:Y:S01]  /*9180*/  SHF.R.U32.HI R4, RZ, 0x7, R8.reuse ;  /* 0x00000007ff047819 */ /* 0x102fe20000011608 */
[----:B------:R-:W-:Y:S01]  /*9190*/  IMAD.SHL.U32 R18, R8, 0x2, RZ ;  /* 0x0000000208127824 */ /* 0x000fe200078e00ff */
[----:B------:R-:W-:Y:S02]  /*91a0*/  SHF.R.U32.HI R5, RZ, 0x2, R8 ;  /* 0x00000002ff057819 */ /* 0x000fe40000011608 */
[----:B------:R-:W-:-:S02]  /*91b0*/  LOP3.LUT R4, R4, 0x1, RZ, 0xc0, !PT ;  /* 0x0000000104047812 */ /* 0x000fc400078ec0ff */
[----:B------:R-:W-:Y:S02]  /*91c0*/  LOP3.LUT R6, R8, 0x60, RZ, 0xc0, !PT ;  /* 0x0000006008067812 */ /* 0x000fe400078ec0ff */
[----:B------:R-:W-:Y:S02]  /*91d0*/  LOP3.LUT R5, R5, 0x7, RZ, 0xc0, !PT ;  /* 0x0000000705057812 */ /* 0x000fe400078ec0ff */
[----:B------:R-:W-:Y:S02]  /*91e0*/  SHF.L.U32 R3, R4, 0x6, RZ ;  /* 0x0000000604037819 */ /* 0x000fe400000006ff */
[----:B------:R-:W-:Y:S02]  /*91f0*/  LOP3.LUT R18, R18, 0x6, RZ, 0xc0, !PT ;  /* 0x0000000612127812 */ /* 0x000fe400078ec0ff */
[----:B------:R-:W-:Y:S02]  /*9200*/  SHF.R.U32.HI R6, RZ, 0x1, R6 ;  /* 0x00000001ff067819 */ /* 0x000fe40000011606 */
[----:B------:R-:W-:-:S02]  /*9210*/  LOP3.LUT R3, R3, 0x40, R5, 0xe2, !PT ;  /* 0x0000004003037812 */ /* 0x000fc400078ee205 */
[----:B------:R-:W-:Y:S01]  /*9220*/  PRMT R18, R18, R19, UR42 ;  /* 0x0000002a12127e16 */ /* 0x000fe20008000013 */
[----:B------:R-:W-:Y:S01]  /*9230*/  USHF.L.U32 UR42, UR42, 0x8, URZ ;  /* 0x000000082a2a7899 */ /* 0x000fe2000800063f */
[----:B0-----:R-:W-:Y:S02]  /*9240*/  IADD3 R0, RZ, -R6, -R5 ;  /* 0x80000006ff007210 */ /* 0x001fe40007ffe805 */
[----:B------:R-:W-:Y:S02]  /*9250*/  LOP3.LUT R3, R3, UR6, R6, 0xfe, !PT ;  /* 0x0000000603037c12 */ /* 0x000fe4000f8efe06 */
[----:B------:R-:W-:Y:S01]  /*9260*/  SHF.R.S32.HI R19, RZ, 0x1f, R18 ;  /* 0x0000001fff137819 */ /* 0x000fe20000011412 */
[----:B------:R-:W-:Y:S01]  /*9270*/  IMAD R0, R4, -0x40, R0 ;  /* 0xffffffc004007824 */ /* 0x000fe200078e0200 */
[----:B------:R-:W-:Y:S01]  /*9280*/  MOV R6, UR8 ;  /* 0x0000000800067c02 */ /* 0x000fe20008000f00 */
[----:B------:R-:W-:Y:S01]  /*9290*/  ULDC UR8, c[0x0][0x284] ;  /* 0x0000a10000087ab9 */ /* 0x000fe20000000800 */
[----:B------:R-:W-:Y:S01]  /*92a0*/  MOV R5, 0xfffffffe ;  /* 0xfffffffe00057802 */ /* 0x000fe20000000f00 */
[----:B------:R-:W-:-:S02]  /*92b0*/  IMAD.U32 R153, RZ, RZ, UR8 ;  /* 0x00000008ff997e24 */ /* 0x000fc4000f8e00ff */
[----:B------:R-:W-:-:S03]  /*92c0*/  IMAD.WIDE.U32 R6, R6, UR43, R18 ;  /* 0x0000002b06067c25 */ /* 0x000fc6000f8e0012 */
[----:B------:R-:W-:Y:S01]  /*92d0*/  IADD3 R153, R153, -UR41, R0 ;  /* 0x8000002999997c10 */ /* 0x000fe2000fffe000 */
[----:B------:R-:W-:Y:S01]  /*92e0*/  VIADD R7, R7, UR4 ;  /* 0x0000000407077c36 */ /* 0x000fe20008000000 */
[----:B------:R-:W-:Y:S01]  /*92f0*/  ULDC UR4, c[0x0][0x288] ;  /* 0x0000a20000047ab9 */ /* 0x000fe20000000800 */
[----:B------:R-:W-:Y:S01]  /*9300*/  LOP3.LUT R0, R8, 0x3, RZ, 0xc0, !PT ;  /* 0x0000000308007812 */ /* 0x000fe200078ec0ff */
[----:B------:R-:W-:-:S04]  /*9310*/  UISETP.GE.AND UP0, UPT, UR42, UR4, UPT ;  /* 0x000000042a00728c */ /* 0x000fc8000bf06270 */
[----:B------:R-:W-:Y:S01]  /*9320*/  UISETP.GE.OR UP0, UPT, UR41, UR8, UP0 ;  /* 0x000000082900728c */ /* 0x000fe20008706670 */
[----:B------:R-:W-:Y:S01]  /*9330*/  IMAD R0, R0, R5, UR4 ;  /* 0x0000000400007e24 */ /* 0x000fe2000f8e0205 */
[----:B------:R-:W-:Y:S02]  /*9340*/  UIMAD.WIDE.U32 UR4, UR39, -0x55555555, URZ ;  /* 0xaaaaaaab270478a5 */ /* 0x000fe4000f8e003f */
[----:B------:R-:W-:Y:S01]  /*9350*/  USEL UR8, URZ, 0x1, !UP1 ;  /* 0x000000013f087887 */ /* 0x000fe2000c800000 */
[----:B------:R-:W-:Y:S01]  /*9360*/  VIADD R0, R0, -UR42 ;  /* 0x8000002a00007c36 */ /* 0x000fe20008000000 */
[----:B------:R-:W-:Y:S01]  /*9370*/  PLOP3.LUT P0, PT, PT, PT, UP0, 0x80, 0x0 ;  /* 0x000000000000781c */ /* 0x000fe20003f0f008 */
[----:B------:R-:W-:Y:S02]  /*9380*/  USHF.R.U32.HI UR4, URZ, 0x1, UR5 ;  /* 0x000000013f047899 */ /* 0x000fe40008011605 */
[----:B------:R-:W-:Y:S02]  /*9390*/  ULOP3.LUT UR38, UR38, UR8, URZ, 0x3c, !UPT ;  /* 0x0000000826267292 */ /* 0x000fe4000f8e3c3f */
[----:B------:R-:W-:-:S02]  /*93a0*/  UIMAD UR39, UR4, -0x3, UR39 ;  /* 0xfffffffd042778a4 */ /* 0x000fc4000f8e0227 */
[----:B------:R-:W-:Y:S01]  /*93b0*/  @UP2 ULOP3.LUT UR38, UR38, 0x1, UR4, 0x78, !UPT ;  /* 0x0000000126262892 */ /* 0x000fe2000f8e7804 */
[----:B------:R-:W-:-:S05]  /*93c0*/  UMOV UR41, 0xffffffff ;  /* 0xffffffff00297882 */ /* 0x000fca0000000000 */
[----:B------:R-:W-:Y:S06]  /*93d0*/  @P0 BRA `(.L_x_34) ;  /* 0x0000010400d80947 */ /* 0x000fec0003800000 */
[----:B------:R-:W-:Y:S01]  /*93e0*/  FSETP.NEU.AND P0, PT, R16, RZ, PT ;  /* 0x000000ff1000720b */ /* 0x000fe20003f0d000 */
[----:B------:R-:W-:Y:S01]  /*93f0*/  ULDC.64 UR8, c[0x0][0x5c8] ;  /* 0x0001720000087ab9 */ /* 0x000fe20000000a00 */
[----:B------:R-:W-:Y:S01]  /*9400*/  ISETP.GT.AND P3, PT, R153, RZ, PT ;  /* 0x000000ff9900720c */ /* 0x000fe20003f64270 */
[----:B------:R-:W-:Y:S01]  /*9410*/  UIMAD UR4, UR7, UR8, URZ ;  /* 0x00000008070472a4 */ /* 0x000fe2000f8e023f */
[----:B------:R-:W-:Y:S01]  /*9420*/  IMAD.U32 R10, RZ, RZ, UR9 ;  /* 0x00000009ff0a7e24 */ /* 0x000fe2000f8e00ff */
[----:B------:R-:W-:Y:S01]  /*9430*/  BSSY B0, `(.L_x_34) ;  /* 0x0001070000007945 */ /* 0x000fe20003800000 */
[----:B------:R-:W-:Y:S01]  /*9440*/  IMAD.WIDE.U32 R6, R3, UR8, R6 ;  /* 0x0000000803067c25 */ /* 0x000fe2000f8e0006 */
[----:B------:R-:W-:-:S03]  /*9450*/  ISETP.GT.AND P1, PT, R0, RZ, P3 ;  /* 0x000000ff0000720c */ /* 0x000fc60001f24270 */
[----:B------:R-:W-:-:S05]  /*9460*/  IMAD R10, R3, R10, UR4 ;  /* 0x00000004030a7e24 */ /* 0x000fca000f8e020a */
[----:B------:R-:W-:Y:S01]  /*9470*/  IADD3 R10, R7, R10, RZ ;  /* 0x0000000a070a7210 */ /* 0x000fe20007ffe0ff */
[----:B------:R-:W-:Y:S06]  /*9480*/  @!P0 BRA `(.L_x_35) ;  /* 0x000000b800108947 */ /* 0x000fec0003800000 */
[----:B------:R-:W0:Y:S01]  /*9490*/  LDC.64 R22, c[0x0][0x5b8] ;  /* 0x00016e00ff167b82 */ /* 0x000e220000000a00 */
[----:B------:R-:W2:Y:S01]  /*94a0*/  LDL.LU R11, [R1] ;  /* 0x00000000010b7983 */ /* 0x000ea20000300800 */
[----:B------:R-:W-:-:S06]  /*94b0*/  ULDC.64 UR4, c[0x0][0x5c0] ;  /* 0x0001700000047ab9 */ /* 0x000fcc0000000a00 */
[----:B------:R-:W1:Y:S08]  /*94c0*/  LDC.64 R14, c[0x0][0x5b0] ;  /* 0x00016c00ff0e7b82 */ /* 0x000e700000000a00 */
[----:B------:R-:W3:Y:S01]  /*94d0*/  LDC.64 R12, c[0x0][0x5a8] ;  /* 0x00016a00ff0c7b82 */ /* 0x000ee20000000a00 */
[C---:B0-----:R-:W-:Y:S02]  /*94e0*/  IMAD R159, R22.reuse, UR10, RZ ;  /* 0x0000000a169f7c24 */ /* 0x041fe4000f8e02ff */
[----:B------:R-:W-:-:S04]  /*94f0*/  IMAD.WIDE.U32 R154, R22, UR43, R18 ;  /* 0x0000002b169a7c25 */ /* 0x000fc8000f8e0012 */
[----:B------:R-:W-:Y:S02]  /*9500*/  IMAD R159, R23, UR43, R159 ;  /* 0x0000002b179f7c24 */ /* 0x000fe4000f8e029f */
[----:B-1----:R-:W-:Y:S02]  /*9510*/  IMAD R158, R14, UR7, RZ ;  /* 0x000000070e9e7c24 */ /* 0x002fe4000f8e02ff */
[----:B------:R-:W-:Y:S02]  /*9520*/  IMAD.IADD R21, R155, 0x1, R159 ;  /* 0x000000019b157824 */ /* 0x000fe400078e029f */
[----:B------:R-:W-:Y:S02]  /*9530*/  IMAD.MOV.U32 R20, RZ, RZ, R154 ;  /* 0x000000ffff147224 */ /* 0x000fe400078e009a */
[C---:B------:R-:W-:Y:S02]  /*9540*/  IMAD R158, R3.reuse, R15, R158 ;  /* 0x0000000f039e7224 */ /* 0x040fe400078e029e */
[----:B------:R-:W-:-:S05]  /*9550*/  IMAD.WIDE.U32 R4, R3, R14, R20 ;  /* 0x0000000e03047225 */ /* 0x000fca00078e0014 */
[----:B------:R-:W-:Y:S02]  /*9560*/  IADD3 R5, R5, R158, RZ ;  /* 0x0000009e05057210 */ /* 0x000fe40007ffe0ff */
[----:B---3--:R-:W-:-:S04]  /*9570*/  LEA R8, P0, R4, R12, 0x1 ;  /* 0x0000000c04087211 */ /* 0x008fc800078008ff */
[----:B------:R-:W-:-:S05]  /*9580*/  LEA.HI.X R9, R4, R13, R5, 0x1, P0 ;  /* 0x0000000d04097211 */ /* 0x000fca00000f0c05 */
[----:B------:R-:W3:Y:S01]  /*9590*/  @P1 LDG.E.LTC128B.U16 R23, desc[UR36][R8.64] ;  /* 0x0000002408171981 */ /* 0x000ee2000c1e1520 */
[----:B------:R-:W-:Y:S01]  /*95a0*/  BSSY B1, `(.L_x_36) ;  /* 0x0000011000017945 */ /* 0x000fe20003800000 */
[----:B---3--:R-:W-:-:S05]  /*95b0*/  HADD2.F32 R4, -RZ, R23.H0_H0 ;  /* 0x20000017ff047230 */ /* 0x008fca0000004100 */
[----:B------:R-:W-:-:S04]  /*95c0*/  FMUL R4, R4, R16 ;  /* 0x0000001004047220 */ /* 0x000fc80000400000 */
[----:B--2---:R-:W-:Y:S01]  /*95d0*/  FFMA R7, R11, R2, R4 ;  /* 0x000000020b077223 */ /* 0x004fe20000000004 */
[----:B------:R-:W-:-:S04]  /*95e0*/  LEA R4, P0, R6, UR4, 0x1 ;  /* 0x0000000406047c11 */ /* 0x000fc8000f8008ff */
[----:B------:R-:W-:Y:S02]  /*95f0*/  LEA.HI.X R5, R6, UR5, R10, 0x1, P0 ;  /* 0x0000000506057c11 */ /* 0x000fe400080f0c0a */
[----:B------:R-:W-:-:S05]  /*9600*/  F2FP.F16.F32.PACK_AB R6, RZ, R7 ;  /* 0x00000007ff06723e */ /* 0x000fca00000000ff */
[----:B------:R0:W-:Y:S02]  /*9610*/  @P1 STG.E.U16 desc[UR36][R4.64], R6 ;  /* 0x0000000604001986 */ /* 0x0001e4000c101524 */
[----:B0-----:R-:W-:-:S04]  /*9620*/  IMAD.WIDE.U32 R6, R3, R14, R18 ;  /* 0x0000000e03067225 */ /* 0x001fc800078e0012 */
[----:B------:R-:W-:Y:S02]  /*9630*/  IMAD.IADD R7, R158, 0x1, R7 ;  /* 0x000000019e077824 */ /* 0x000fe400078e0207 */
[----:B------:R-:W-:-:S04]  /*9640*/  IMAD.WIDE.U32 R6, R22, UR43, R6 ;  /* 0x0000002b16067c25 */ /* 0x000fc8000f8e0006 */
[----:B------:R-:W-:Y:S01]  /*9650*/  IMAD.IADD R7, R159, 0x1, R7 ;  /* 0x000000019f077824 */ /* 0x000fe200078e0207 */
[----:B------:R-:W-:-:S04]  /*9660*/  LEA R10, P0, R6, R12, 0x1 ;  /* 0x0000000c060a7211 */ /* 0x000fc800078008ff */
[----:B------:R-:W-:Y:S02]  /*9670*/  LEA.HI.X R11, R6, R13, R7, 0x1, P0 ;  /* 0x0000000d060b7211 */ /* 0x000fe400000f0c07 */
[----:B------:R-:W-:-:S13]  /*9680*/  ISETP.GT.AND P0, PT, R0, 0x1, P3 ;  /* 0x000000010000780c */ /* 0x000fda0001f04270 */
[----:B------:R-:W-:Y:S05]  /*9690*/  @!P0 BRA `(.L_x_37) ;  /* 0x0000000000048947 */ /* 0x000fea0003800000 */
[----:B------:R0:W5:Y:S02]  /*96a0*/  LDG.E.LTC128B.U16 R23, desc[UR36][R10.64+0x2] ;  /* 0x000002240a177981 */ /* 0x000164000c1e1520 */
.L_x_37:
[----:B------:R-:W-:Y:S05]  /*96b0*/  BSYNC B1 ;  /* 0x0000000000017941 */ /* 0x000fea0003800000 */
.L_x_36:
[----:B------:R-:W2:Y:S01]  /*96c0*/  LDL.LU R7, [R1+0x4] ;  /* 0x0000040001077983 */ /* 0x000ea20000300800 */
[----:B-----5:R-:W-:Y:S01]  /*96d0*/  HADD2.F32 R6, -RZ, R23.H0_H0 ;  /* 0x20000017ff067230 */ /* 0x020fe20000004100 */
[C---:B------:R-:W-:Y:S02]  /*96e0*/  SHF.L.U64.HI R157, R14.reuse, 0x3, R15 ;  /* 0x000000030e9d7819 */ /* 0x040fe4000001020f */
[----:B------:R-:W-:Y:S01]  /*96f0*/  SHF.L.U32 R156, R14, 0x3, RZ ;  /* 0x000000030e9c7819 */ /* 0x000fe200000006ff */
[----:B------:R-:W3:Y:S01]  /*9700*/  LDL.LU R160, [R1+0x8] ;  /* 0x0000080001a07983 */ /* 0x000ee20000300800 */
[----:B------:R-:W-:-:S04]  /*9710*/  FMUL R6, R6, R16 ;  /* 0x0000001006067220 */ /* 0x000fc80000400000 */
[----:B--2---:R-:W-:-:S05]  /*9720*/  FFMA R6, R7, R2, R6 ;  /* 0x0000000207067223 */ /* 0x004fca0000000006 */
[----:B------:R-:W-:-:S05]  /*9730*/  F2FP.F16.F32.PACK_AB R6, RZ, R6 ;  /* 0x00000006ff06723e */ /* 0x000fca00000000ff */
[----:B------:R1:W-:Y:S01]  /*9740*/  @P0 STG.E.U16 desc[UR36][R4.64+0x2], R6 ;  /* 0x0000020604000986 */ /* 0x0003e2000c101524 */
[----:B------:R-:W-:-:S04]  /*9750*/  ISETP.GT.AND P0, PT, R153, 0x8, PT ;  /* 0x000000089900780c */ /* 0x000fc80003f04270 */
[----:B------:R-:W-:Y:S01]  /*9760*/  ISETP.GT.AND P1, PT, R0, RZ, P0 ;  /* 0x000000ff0000720c */ /* 0x000fe20000724270 */
[----:B-1----:R-:W-:-:S04]  /*9770*/  IMAD.WIDE.U32 R6, R3, R14, R156 ;  /* 0x0000000e03067225 */ /* 0x002fc800078e009c */
[----:B------:R-:W-:Y:S01]  /*9780*/  IMAD.IADD R158, R158, 0x1, R7 ;  /* 0x000000019e9e7824 */ /* 0x000fe200078e0207 */
[----:B------:R-:W-:-:S05]  /*9790*/  IADD3 R7, P2, R154, R6, RZ ;  /* 0x000000069a077210 */ /* 0x000fca0007f5e0ff */
[----:B------:R-:W-:Y:S01]  /*97a0*/  IMAD.X R9, R158, 0x1, R21, P2 ;  /* 0x000000019e097824 */ /* 0x000fe200010e0615 */
[----:B------:R-:W-:-:S04]  /*97b0*/  LEA R8, P2, R7, R12, 0x1 ;  /* 0x0000000c07087211 */ /* 0x000fc800078408ff */
[----:B------:R-:W-:-:S05]  /*97c0*/  LEA.HI.X R9, R7, R13, R9, 0x1, P2 ;  /* 0x0000000d07097211 */ /* 0x000fca00010f0c09 */
[----:B------:R1:W2:Y:S01]  /*97d0*/  @P1 LDG.E.LTC128B.U16 R23, desc[UR36][R8.64] ;  /* 0x0000002408171981 */ /* 0x0002a2000c1e1520 */
[----:B------:R-:W-:Y:S01]  /*97e0*/  IADD3 R6, P2, R18, R6, RZ ;  /* 0x0000000612067210 */ /* 0x000fe20007f5e0ff */
[----:B------:R-:W-:Y:S01]  /*97f0*/  BSSY B1, `(.L_x_38) ;  /* 0x0000016000017945 */ /* 0x000fe20003800000 */
[----:B------:R-:W-:Y:S02]  /*9800*/  ISETP.GT.AND P4, PT, R0, 0x1, P0 ;  /* 0x000000010000780c */ /* 0x000fe40000784270 */
[----:B------:R-:W-:Y:S01]  /*9810*/  IADD3.X R7, R19, R158, RZ, P2, !PT ;  /* 0x0000009e13077210 */ /* 0x000fe200017fe4ff */
[----:B------:R-:W-:Y:S02]  /*9820*/  IMAD.U32 R158, RZ, RZ, UR9 ;  /* 0x00000009ff9e7e24 */ /* 0x000fe4000f8e00ff */
[----:B------:R-:W-:-:S04]  /*9830*/  IMAD.WIDE.U32 R6, R22, UR43, R6 ;  /* 0x0000002b16067c25 */ /* 0x000fc8000f8e0006 */
[----:B------:R-:W-:Y:S01]  /*9840*/  IMAD.IADD R7, R159, 0x1, R7 ;  /* 0x000000019f077824 */ /* 0x000fe200078e0207 */
[----:B-1----:R-:W-:-:S04]  /*9850*/  LEA R8, P2, R6, R12, 0x1 ;  /* 0x0000000c06087211 */ /* 0x002fc800078408ff */
[----:B------:R-:W-:Y:S01]  /*9860*/  LEA.HI.X R9, R6, R13, R7, 0x1, P2 ;  /* 0x0000000d06097211 */ /* 0x000fe200010f0c07 */
[----:B--2---:R-:W-:-:S05]  /*9870*/  HADD2.F32 R6, -RZ, R23.H0_H0 ;  /* 0x20000017ff067230 */ /* 0x004fca0000004100 */
[----:B------:R-:W-:-:S04]  /*9880*/  FMUL R6, R6, R16 ;  /* 0x0000001006067220 */ /* 0x000fc80000400000 */
[----:B---3--:R-:W-:Y:S01]  /*9890*/  FFMA R7, R160, R2, R6 ;  /* 0x00000002a0077223 */ /* 0x008fe20000000006 */
[----:B------:R-:W-:Y:S01]  /*98a0*/  IMAD.U32 R160, RZ, RZ, UR8 ;  /* 0x00000008ffa07e24 */ /* 0x000fe2000f8e00ff */
[----:B------:R-:W-:-:S03]  /*98b0*/  MOV R6, UR8 ;  /* 0x0000000800067c02 */ /* 0x000fc60008000f00 */
[----:B------:R-:W-:Y:S01]  /*98c0*/  IMAD.SHL.U32 R160, R160, 0x10, RZ ;  /* 0x00000010a0a07824 */ /* 0x000fe200078e00ff */
[----:B------:R-:W-:Y:S02]  /*98d0*/  SHF.L.U64.HI R158, R6, 0x4, R158 ;  /* 0x00000004069e7819 */ /* 0x000fe4000001029e */
[----:B------:R-:W-:Y:S02]  /*98e0*/  F2FP.F16.F32.PACK_AB R7, RZ, R7 ;  /* 0x00000007ff07723e */ /* 0x000fe400000000ff */
[----:B------:R-:W-:Y:S02]  /*98f0*/  IADD3 R6, P2, R160, R4, RZ ;  /* 0x00000004a0067210 */ /* 0x000fe40007f5e0ff */
[----:B------:R-:W-:Y:S02]  /*9900*/  PRMT R161, R7, 0x7610, R161 ;  /* 0x0000761007a17816 */ /* 0x000fe400000000a1 */
[----:B------:R-:W-:-:S05]  /*9910*/  IADD3.X R7, R158, R5, RZ, P2, !PT ;  /* 0x000000059e077210 */ /* 0x000fca00017fe4ff */
[----:B------:R1:W-:Y:S01]  /*9920*/  @P1 STG.E.U16 desc[UR36][R6.64], R161 ;  /* 0x000000a106001986 */ /* 0x0003e2000c101524 */
[----:B------:R-:W-:Y:S05]  /*9930*/  @!P4 BRA `(.L_x_39) ;  /* 0x000000000004c947 */ /* 0x000fea0003800000 */
[----:B------:R2:W5:Y:S02]  /*9940*/  LDG.E.LTC128B.U16 R23, desc[UR36][R8.64+0x2] ;  /* 0x0000022408177981 */ /* 0x000564000c1e1520 */
.L_x_39:
[----:B------:R-:W-:Y:S05]  /*9950*/  BSYNC B1 ;  /* 0x0000000000017941 */ /* 0x000fea0003800000 */
.L_x_38:
[----:B------:R-:W3:Y:S01]  /*9960*/  LDL.LU R162, [R1+0xc] ;  /* 0x00000c0001a27983 */ /* 0x000ee20000300800 */
[----:B-1---5:R-:W-:Y:S01]  /*9970*/  HADD2.F32 R161, -RZ, R23.H0_H0 ;  /* 0x20000017ffa17230 */ /* 0x022fe20000004100 */
[----:B------:R-:W-:Y:S01]  /*9980*/  ISETP.GT.AND P1, PT, R0, 0x8, P3 ;  /* 0x000000080000780c */ /* 0x000fe20001f24270 */
[----:B------:R-:W-:Y:S03]  /*9990*/  BSSY B1, `(.L_x_40) ;  /* 0x0000007000017945 */ /* 0x000fe60003800000 */
[----:B------:R-:W-:-:S04]  /*99a0*/  FMUL R161, R161, R16 ;  /* 0x00000010a1a17220 */ /* 0x000fc80000400000 */
[----:B---3--:R-:W-:-:S05]  /*99b0*/  FFMA R161, R162, R2, R161 ;  /* 0x00000002a2a17223 */ /* 0x008fca00000000a1 */
[----:B------:R-:W-:-:S05]  /*99c0*/  F2FP.F16.F32.PACK_AB R161, RZ, R161 ;  /* 0x000000a1ffa1723e */ /* 0x000fca00000000ff */
[----:B------:R1:W-:Y:S01]  /*99d0*/  @P4 STG.E.U16 desc[UR36][R6.64+0x2], R161 ;  /* 0x000002a106004986 */ /* 0x0003e2000c101524 */
[----:B------:R-:W-:Y:S05]  /*99e0*/  @!P1 BRA `(.L_x_41) ;  /* 0x0000000000049947 */ /* 0x000fea0003800000 */
[----:B------:R3:W5:Y:S02]  /*99f0*/  LDG.E.LTC128B.U16 R23, desc[UR36][R10.64+0x10] ;  /* 0x000010240a177981 */ /* 0x000764000c1e1520 */
.L_x_41:
[----:B------:R-:W-:Y:S05]  /*9a00*/  BSYNC B1 ;  /* 0x0000000000017941 */ /* 0x000fea0003800000 */
.L_x_40:
[----:B------:R-:W4:Y:S01]  /*9a10*/  LDL.LU R162, [R1+0x10] ;  /* 0x0000100001a27983 */ /* 0x000f220000300800 */
[----:B-1---5:R-:W-:Y:S01]  /*9a20*/  HADD2.F32 R161, -RZ, R23.H0_H0 ;  /* 0x20000017ffa17230 */ /* 0x022fe20000004100 */
[----:B------:R-:W-:Y:S01]  /*9a30*/  ISETP.GT.AND P2, PT, R0, 0x9, P3 ;  /* 0x000000090000780c */ /* 0x000fe20001f44270 */
[----:B------:R-:W-:Y:S03]  /*9a40*/  BSSY B1, `(.L_x_42) ;  /* 0x0000007000017945 */ /* 0x000fe60003800000 */
[----:B------:R-:W-:-:S04]  /*9a50*/  FMUL R161, R161, R16 ;  /* 0x00000010a1a17220 */ /* 0x000fc80000400000 */
[----:B----4-:R-:W-:-:S05]  /*9a60*/  FFMA R161, R162, R2, R161 ;  /* 0x00000002a2a17223 */ /* 0x010fca00000000a1 */
[----:B------:R-:W-:-:S05]  /*9a70*/  F2FP.F16.F32.PACK_AB R161, RZ, R161 ;  /* 0x000000a1ffa1723e */ /* 0x000fca00000000ff */
[----:B------:R1:W-:Y:S01]  /*9a80*/  @P1 STG.E.U16 desc[UR36][R4.64+0x10], R161 ;  /* 0x000010a104001986 */ /* 0x0003e2000c101524 */
[----:B------:R-:W-:Y:S05]  /*9a90*/  @!P2 BRA `(.L_x_43) ;  /* 0x000000000004a947 */ /* 0x000fea0003800000 */
[----:B------:R4:W5:Y:S02]  /*9aa0*/  LDG.E.LTC128B.U16 R23, desc[UR36][R10.64+0x12] ;  /* 0x000012240a177981 */ /* 0x000964000c1e1520 */
.L_x_43:
[----:B------:R-:W-:Y:S05]  /*9ab0*/  BSYNC B1 ;  /* 0x0000000000017941 */ /* 0x000fea0003800000 */
.L_x_42:
[----:B------:R-:W2:Y:S01]  /*9ac0*/  LDL.LU R162, [R1+0x14] ;  /* 0x0000140001a27983 */ /* 0x000ea20000300800 */
[----:B-1---5:R-:W-:Y:S01]  /*9ad0*/  HADD2.F32 R161, -RZ, R23.H0_H0 ;  /* 0x20000017ffa17230 */ /* 0x022fe20000004100 */
[----:B------:R-:W-:Y:S01]  /*9ae0*/  ISETP.GT.AND P1, PT, R0, 0x8, P0 ;  /* 0x000000080000780c */ /* 0x000fe20000724270 */
[----:B------:R-:W-:Y:S03]  /*9af0*/  BSSY B1, `(.L_x_44) ;  /* 0x0000007000017945 */ /* 0x000fe60003800000 */
[----:B------:R-:W-:-:S04]  /*9b00*/  FMUL R161, R161, R16 ;  /* 0x00000010a1a17220 */ /* 0x000fc80000400000 */
[----:B--2---:R-:W-:-:S05]  /*9b10*/  FFMA R161, R162, R2, R161 ;  /* 0x00000002a2a17223 */ /* 0x004fca00000000a1 */
[----:B------:R-:W-:-:S05]  /*9b20*/  F2FP.F16.F32.PACK_AB R161, RZ, R161 ;  /* 0x000000a1ffa1723e */ /* 0x000fca00000000ff */
[----:B------:R1:W-:Y:S01]  /*9b30*/  @P2 STG.E.U16 desc[UR36][R4.64+0x12], R161 ;  /* 0x000012a104002986 */ /* 0x0003e2000c101524 */
[----:B------:R-:W-:Y:S05]  /*9b40*/  @!P1 BRA `(.L_x_45) ;  /* 0x0000000000049947 */ /* 0x000fea0003800000 */
[----:B------:R2:W5:Y:S02]  /*9b50*/  LDG.E.LTC128B.U16 R23, desc[UR36][R8.64+0x10] ;  /* 0x0000102408177981 */ /* 0x000564000c1e1520 */
.L_x_45:
[----:B------:R-:W-:Y:S05]  /*9b60*/  BSYNC B1 ;  /* 0x0000000000017941 */ /* 0x000fea0003800000 */
.L_x_44:
        /* <DEDUP_REMOVED lines=10> */
.L_x_47:
[----:B------:R-:W-:Y:S05]  /*9c10*/  BSYNC B1 ;  /* 0x0000000000017941 */ /* 0x000fea0003800000 */
.L_x_46:
        /* <DEDUP_REMOVED lines=10> */
.L_x_49:
[----:B------:R-:W-:Y:S05]  /*9cc0*/  BSYNC B1 ;  /* 0x0000000000017941 */ /* 0x000fea0003800000 */
.L_x_48:
        /* <DEDUP_REMOVED lines=10> */
.L_x_51:
[----:B------:R-:W-:Y:S05]  /*9d70*/  BSYNC B1 ;  /* 0x0000000000017941 */ /* 0x000fea0003800000 */
.L_x_50:
        /* <DEDUP_REMOVED lines=10> */
.L_x_53:
[----:B------:R-:W-:Y:S05]  /*9e20*/  BSYNC B1 ;  /* 0x0000000000017941 */ /* 0x000fea0003800000 */
.L_x_52:
        /* <DEDUP_REMOVED lines=10> */
.L_x_55:
[----:B------:R-:W-:Y:S05]  /*9ed0*/  BSYNC B1 ;  /* 0x0000000000017941 */ /* 0x000fea0003800000 */
.L_x_54:
        /* <DEDUP_REMOVED lines=10> */
.L_x_57:
[----:B------:R-:W-:Y:S05]  /*9f80*/  BSYNC B1 ;  /* 0x0000000000017941 */ /* 0x000fea0003800000 */
.L_x_56:
        /* <DEDUP_REMOVED lines=10> */
.L_x_59:
[----:B------:R-:W-:Y:S05]  /*a030*/  BSYNC B1 ;  /* 0x0000000000017941 */ /* 0x000fea0003800000 */
.L_x_58:
        /* <DEDUP_REMOVED lines=10> */
.L_x_61:
[----:B------:R-:W-:Y:S05]  /*a0e0*/  BSYNC B1 ;  /* 0x0000000000017941 */ /* 0x000fea0003800000 */
.L_x_60:
        /* <DEDUP_REMOVED lines=10> */
.L_x_63:
[----:B------:R-:W-:Y:S05]  /*a190*/  BSYNC B1 ;  /* 0x0000000000017941 */ /* 0x000fea0003800000 */
.L_x_62:
        /* <DEDUP_REMOVED lines=10> */
.L_x_65:
[----:B------:R-:W-:Y:S05]  /*a240*/  BSYNC B1 ;  /* 0x0000000000017941 */ /* 0x000fea0003800000 */
.L_x_64:
        /* <DEDUP_REMOVED lines=10> */
.L_x_67:
[----:B------:R-:W-:Y:S05]  /*a2f0*/  BSYNC B1 ;  /* 0x0000000000017941 */ /* 0x000fea0003800000 */
.L_x_66:
        /* <DEDUP_REMOVED lines=10> */
.L_x_69:
[----:B------:R-:W-:Y:S05]  /*a3a0*/  BSYNC B1 ;  /* 0x0000000000017941 */ /* 0x000fea0003800000 */
.L_x_68:
        /* <DEDUP_REMOVED lines=10> */
.L_x_71:
[----:B------:R-:W-:Y:S05]  /*a450*/  BSYNC B1 ;  /* 0x0000000000017941 */ /* 0x000fea0003800000 */
.L_x_70:
        /* <DEDUP_REMOVED lines=10> */
.L_x_73:
[----:B------:R-:W-:Y:S05]  /*a500*/  BSYNC B1 ;  /* 0x0000000000017941 */ /* 0x000fea0003800000 */
.L_x_72:
        /* <DEDUP_REMOVED lines=10> */
.L_x_75:
[----:B------:R-:W-:Y:S05]  /*a5b0*/  BSYNC B1 ;  /* 0x0000000000017941 */ /* 0x000fea0003800000 */
.L_x_74:
        /* <DEDUP_REMOVED lines=10> */
.L_x_77:
[----:B------:R-:W-:Y:S05]  /*a660*/  BSYNC B1 ;  /* 0x0000000000017941 */ /* 0x000fea0003800000 */
.L_x_76:
        /* <DEDUP_REMOVED lines=10> */
.L_x_79:
[----:B------:R-:W-:Y:S05]  /*a710*/  BSYNC B1 ;  /* 0x0000000000017941 */ /* 0x000fea0003800000 */
.L_x_78:
        /* <DEDUP_REMOVED lines=10> */
.L_x_81:
[----:B------:R-:W-:Y:S05]  /*a7c0*/  BSYNC B1 ;  /* 0x0000000000017941 */ /* 0x000fea0003800000 */
.L_x_80:
        /* <DEDUP_REMOVED lines=10> */
.L_x_83:
[----:B------:R-:W-:Y:S05]  /*a870*/  BSYNC B1 ;  /* 0x0000000000017941 */ /* 0x000fea0003800000 */
.L_x_82:
        /* <DEDUP_REMOVED lines=10> */
.L_x_85:
[----:B------:R-:W-:Y:S05]  /*a920*/  BSYNC B1 ;  /* 0x0000000000017941 */ /* 0x000fea0003800000 */
.L_x_84:
        /* <DEDUP_REMOVED lines=10> */
.L_x_87:
[----:B------:R-:W-:Y:S05]  /*a9d0*/  BSYNC B1 ;  /* 0x0000000000017941 */ /* 0x000fea0003800000 */
.L_x_86:
        /* <DEDUP_REMOVED lines=10> */
.L_x_89:
[----:B------:R-:W-:Y:S05]  /*aa80*/  BSYNC B1 ;  /* 0x0000000000017941 */ /* 0x000fea0003800000 */
.L_x_88:
        /* <DEDUP_REMOVED lines=10> */
.L_x_91:
[----:B------:R-:W-:Y:S05]  /*ab30*/  BSYNC B1 ;  /* 0x0000000000017941 */ /* 0x000fea0003800000 */
.L_x_90:
        /* <DEDUP_REMOVED lines=10> */
.L_x_93:
[----:B------:R-:W-:Y:S05]  /*abe0*/  BSYNC B1 ;  /* 0x0000000000017941 */ /* 0x000fea0003800000 */
.L_x_92:
        /* <DEDUP_REMOVED lines=10> */
.L_x_95:
[----:B------:R-:W-:Y:S05]  /*ac90*/  BSYNC B1 ;  /* 0x0000000000017941 */ /* 0x000fea0003800000 */
.L_x_94:
        /* <DEDUP_REMOVED lines=10> */
.L_x_97:
[----:B------:R-:W-:Y:S05]  /*ad40*/  BSYNC B1 ;  /* 0x0000000000017941 */ /* 0x000fea0003800000 */
.L_x_96:
        /* <DEDUP_REMOVED lines=10> */
.L_x_99:
[----:B------:R-:W-:Y:S05]  /*adf0*/  BSYNC B1 ;  /* 0x0000000000017941 */ /* 0x000fea0003800000 */
.L_x_98:
        /* <DEDUP_REMOVED lines=10> */
.L_x_101:
[----:B------:R-:W-:Y:S05]  /*aea0*/  BSYNC B1 ;  /* 0x0000000000017941 */ /* 0x000fea0003800000 */
.L_x_100:
        /* <DEDUP_REMOVED lines=10> */
.L_x_103:
[----:B------:R-:W-:Y:S05]  /*af50*/  BSYNC B1 ;  /* 0x0000000000017941 */ /* 0x000fea0003800000 */
.L_x_102:
        /* <DEDUP_REMOVED lines=10> */
.L_x_105:
[----:B------:R-:W-:Y:S05]  /*b000*/  BSYNC B1 ;  /* 0x0000000000017941 */ /* 0x000fea0003800000 */
.L_x_104:
        /* <DEDUP_REMOVED lines=10> */
.L_x_107:
[----:B------:R-:W-:Y:S05]  /*b0b0*/  BSYNC B1 ;  /* 0x0000000000017941 */ /* 0x000fea0003800000 */
.L_x_106:
        /* <DEDUP_REMOVED lines=10> */
.L_x_109:
[----:B------:R-:W-:Y:S05]  /*b160*/  BSYNC B1 ;  /* 0x0000000000017941 */ /* 0x000fea0003800000 */
.L_x_108:
        /* <DEDUP_REMOVED lines=10> */
.L_x_111:
[----:B------:R-:W-:Y:S05]  /*b210*/  BSYNC B1 ;  /* 0x0000000000017941 */ /* 0x000fea0003800000 */
.L_x_110:
        /* <DEDUP_REMOVED lines=10> */
.L_x_113:
[----:B------:R-:W-:Y:S05]  /*b2c0*/  BSYNC B1 ;  /* 0x0000000000017941 */ /* 0x000fea0003800000 */
.L_x_112:
        /* <DEDUP_REMOVED lines=10> */
.L_x_115:
[----:B------:R-:W-:Y:S05]  /*b370*/  BSYNC B1 ;  /* 0x0000000000017941 */ /* 0x000fea0003800000 */
.L_x_114:
        /* <DEDUP_REMOVED lines=10> */
.L_x_117:
[----:B------:R-:W-:Y:S05]  /*b420*/  BSYNC B1 ;  /* 0x0000000000017941 */ /* 0x000fea0003800000 */
.L_x_116:
        /* <DEDUP_REMOVED lines=10> */
.L_x_119:
[----:B------:R-:W-:Y:S05]  /*b4d0*/  BSYNC B1 ;  /* 0x0000000000017941 */ /* 0x000fea0003800000 */
.L_x_118:
        /* <DEDUP_REMOVED lines=10> */
.L_x_121:
[----:B------:R-:W-:Y:S05]  /*b580*/  BSYNC B1 ;  /* 0x0000000000017941 */ /* 0x000fea0003800000 */
.L_x_120:
        /* <DEDUP_REMOVED lines=10> */
.L_x_123:
[----:B------:R-:W-:Y:S05]  /*b630*/  BSYNC B1 ;  /* 0x0000000000017941 */ /* 0x000fea0003800000 */
.L_x_122:
        /* <DEDUP_REMOVED lines=10> */
.L_x_125:
[----:B------:R-:W-:Y:S05]  /*b6e0*/  BSYNC B1 ;  /* 0x0000000000017941 */ /* 0x000fea0003800000 */
.L_x_124:
        /* <DEDUP_REMOVED lines=10> */
.L_x_127:
[----:B------:R-:W-:Y:S05]  /*b790*/  BSYNC B1 ;  /* 0x0000000000017941 */ /* 0x000fea0003800000 */
.L_x_126:
        /* <DEDUP_REMOVED lines=10> */
.L_x_129:
[----:B------:R-:W-:Y:S05]  /*b840*/  BSYNC B1 ;  /* 0x0000000000017941 */ /* 0x000fea0003800000 */
.L_x_128:
        /* <DEDUP_REMOVED lines=10> */
.L_x_131:
[----:B------:R-:W-:Y:S05]  /*b8f0*/  BSYNC B1 ;  /* 0x0000000000017941 */ /* 0x000fea0003800000 */
.L_x_130:
        /* <DEDUP_REMOVED lines=10> */
.L_x_133:
[----:B------:R-:W-:Y:S05]  /*b9a0*/  BSYNC B1 ;  /* 0x0000000000017941 */ /* 0x000fea0003800000 */
.L_x_132:
        /* <DEDUP_REMOVED lines=10> */
.L_x_135:
[----:B------:R-:W-:Y:S05]  /*ba50*/  BSYNC B1 ;  /* 0x0000000000017941 */ /* 0x000fea0003800000 */
.L_x_134:
        /* <DEDUP_REMOVED lines=10> */
.L_x_137:
[----:B------:R-:W-:Y:S05]  /*bb00*/  BSYNC B1 ;  /* 0x0000000000017941 */ /* 0x000fea0003800000 */
.L_x_136:
        /* <DEDUP_REMOVED lines=10> */
.L_x_139:
[----:B------:R-:W-:Y:S05]  /*bbb0*/  BSYNC B1 ;  /* 0x0000000000017941 */ /* 0x000fea0003800000 */
.L_x_138:
        /* <DEDUP_REMOVED lines=10> */
.L_x_141:
[----:B------:R-:W-:Y:S05]  /*bc60*/  BSYNC B1 ;  /* 0x0000000000017941 */ /* 0x000fea0003800000 */
.L_x_140:
        /* <DEDUP_REMOVED lines=10> */
.L_x_143:
[----:B------:R-:W-:Y:S05]  /*bd10*/  BSYNC B1 ;  /* 0x0000000000017941 */ /* 0x000fea0003800000 */
.L_x_142:
        /* <DEDUP_REMOVED lines=10> */
.L_x_145:
[----:B------:R-:W-:Y:S05]  /*bdc0*/  BSYNC B1 ;  /* 0x0000000000017941 */ /* 0x000fea0003800000 */
.L_x_144:
        /* <DEDUP_REMOVED lines=10> */
.L_x_147:
[----:B------:R-:W-:Y:S05]  /*be70*/  BSYNC B1 ;  /* 0x0000000000017941 */ /* 0x000fea0003800000 */
.L_x_146:
        /* <DEDUP_REMOVED lines=10> */
.L_x_149:
[----:B------:R-:W-:Y:S05]  /*bf20*/  BSYNC B1 ;  /* 0x0000000000017941 */ /* 0x000fea0003800000 */
.L_x_148:
        /* <DEDUP_REMOVED lines=10> */
.L_x_151:
[----:B------:R-:W-:Y:S05]  /*bfd0*/  BSYNC B1 ;  /* 0x0000000000017941 */ /* 0x000fea0003800000 */
.L_x_150:
        /* <DEDUP_REMOVED lines=10> */
.L_x_153:
[----:B------:R-:W-:Y:S05]  /*c080*/  BSYNC B1 ;  /* 0x0000000000017941 */ /* 0x000fea0003800000 */
.L_x_152:
        /* <DEDUP_REMOVED lines=10> */
.L_x_155:
[----:B------:R-:W-:Y:S05]  /*c130*/  BSYNC B1 ;  /* 0x0000000000017941 */ /* 0x000fea0003800000 */
.L_x_154:
        /* <DEDUP_REMOVED lines=10> */
.L_x_157:
[----:B------:R-:W-:Y:S05]  /*c1e0*/  BSYNC B1 ;  /* 0x0000000000017941 */ /* 0x000fea0003800000 */
.L_x_156:
        /* <DEDUP_REMOVED lines=10> */
.L_x_159:
[----:B------:R-:W-:Y:S05]  /*c290*/  BSYNC B1 ;  /* 0x0000000000017941 */ /* 0x000fea0003800000 */
.L_x_158:
        /* <DEDUP_REMOVED lines=10> */
.L_x_161:
[----:B------:R-:W-:Y:S05]  /*c340*/  BSYNC B1 ;  /* 0x0000000000017941 */ /* 0x000fea0003800000 */
.L_x_160:
        /* <DEDUP_REMOVED lines=10> */
.L_x_163:
[----:B------:R-:W-:Y:S05]  /*c3f0*/  BSYNC B1 ;  /* 0x0000000000017941 */ /* 0x000fea0003800000 */
.L_x_162:
        /* <DEDUP_REMOVED lines=10> */
.L_x_165:
[----:B------:R-:W-:Y:S05]  /*c4a0*/  BSYNC B1 ;  /* 0x0000000000017941 */ /* 0x000fea0003800000 */
.L_x_164:
        /* <DEDUP_REMOVED lines=10> */
.L_x_167:
[----:B------:R-:W-:Y:S05]  /*c550*/  BSYNC B1 ;  /* 0x0000000000017941 */ /* 0x000fea0003800000 */
.L_x_166:
        /* <DEDUP_REMOVED lines=10> */
.L_x_169:
[----:B------:R-:W-:Y:S05]  /*c600*/  BSYNC B1 ;  /* 0x0000000000017941 */ /* 0x000fea0003800000 */
.L_x_168:
        /* <DEDUP_REMOVED lines=10> */
.L_x_171:
[----:B------:R-:W-:Y:S05]  /*c6b0*/  BSYNC B1 ;  /* 0x0000000000017941 */ /* 0x000fea0003800000 */
.L_x_170:
        /* <DEDUP_REMOVED lines=10> */
.L_x_173:
[----:B------:R-:W-:Y:S05]  /*c760*/  BSYNC B1 ;  /* 0x0000000000017941 */ /* 0x000fea0003800000 */
.L_x_172:
        /* <DEDUP_REMOVED lines=10> */
.L_x_175:
[----:B------:R-:W-:Y:S05]  /*c810*/  BSYNC B1 ;  /* 0x0000000000017941 */ /* 0x000fea0003800000 */
.L_x_174:
        /* <DEDUP_REMOVED lines=10> */
.L_x_177:
[----:B------:R-:W-:Y:S05]  /*c8c0*/  BSYNC B1 ;  /* 0x0000000000017941 */ /* 0x000fea0003800000 */
.L_x_176:
        /* <DEDUP_REMOVED lines=10> */
.L_x_179:
[----:B------:R-:W-:Y:S05]  /*c970*/  BSYNC B1 ;  /* 0x0000000000017941 */ /* 0x000fea0003800000 */
.L_x_178:
        /* <DEDUP_REMOVED lines=10> */
.L_x_181:
[----:B------:R-:W-:Y:S05]  /*ca20*/  BSYNC B1 ;  /* 0x0000000000017941 */ /* 0x000fea0003800000 */
.L_x_180:
        /* <DEDUP_REMOVED lines=10> */
.L_x_183:
[----:B------:R-:W-:Y:S05]  /*cad0*/  BSYNC B1 ;  /* 0x0000000000017941 */ /* 0x000fea0003800000 */
.L_x_182:
        /* <DEDUP_REMOVED lines=10> */
.L_x_185:
[----:B------:R-:W-:Y:S05]  /*cb80*/  BSYNC B1 ;  /* 0x0000000000017941 */ /* 0x000fea0003800000 */
.L_x_184:
        /* <DEDUP_REMOVED lines=10> */
.L_x_187:
[----:B------:R-:W-:Y:S05]  /*cc30*/  BSYNC B1 ;  /* 0x0000000000017941 */ /* 0x000fea0003800000 */
.L_x_186:
        /* <DEDUP_REMOVED lines=10> */
.L_x_189:
[----:B------:R-:W-:Y:S05]  /*cce0*/  BSYNC B1 ;  /* 0x0000000000017941 */ /* 0x000fea0003800000 */
.L_x_188:
        /* <DEDUP_REMOVED lines=10> */
.L_x_191:
[----:B------:R-:W-:Y:S05]  /*cd90*/  BSYNC B1 ;  /* 0x0000000000017941 */ /* 0x000fea0003800000 */
.L_x_190:
        /* <DEDUP_REMOVED lines=10> */
.L_x_193:
[----:B------:R-:W-:Y:S05]  /*ce40*/  BSYNC B1 ;  /* 0x0000000000017941 */ /* 0x000fea0003800000 */
.L_x_192:
        /* <DEDUP_REMOVED lines=10> */
.L_x_195:
[----:B------:R-:W-:Y:S05]  /*cef0*/  BSYNC B1 ;  /* 0x0000000000017941 */ /* 0x000fea0003800000 */
.L_x_194:
        /* <DEDUP_REMOVED lines=10> */
.L_x_197:
[----:B------:R-:W-:Y:S05]  /*cfa0*/  BSYNC B1 ;  /* 0x0000000000017941 */ /* 0x000fea0003800000 */
.L_x_196:
        /* <DEDUP_REMOVED lines=10> */
.L_x_199:
[----:B------:R-:W-:Y:S05]  /*d050*/  BSYNC B1 ;  /* 0x0000000000017941 */ /* 0x000fea0003800000 */
.L_x_198:
        /* <DEDUP_REMOVED lines=10> */
.L_x_201:
[----:B------:R-:W-:Y:S05]  /*d100*/  BSYNC B1 ;  /* 0x0000000000017941 */ /* 0x000fea0003800000 */
.L_x_200:
        /* <DEDUP_REMOVED lines=10> */
.L_x_203:
[----:B------:R-:W-:Y:S05]  /*d1b0*/  BSYNC B1 ;  /* 0x0000000000017941 */ /* 0x000fea0003800000 */
.L_x_202:
        /* <DEDUP_REMOVED lines=10> */
.L_x_205:
[----:B------:R-:W-:Y:S05]  /*d260*/  BSYNC B1 ;  /* 0x0000000000017941 */ /* 0x000fea0003800000 */
.L_x_204:
        /* <DEDUP_REMOVED lines=10> */
.L_x_207:
[----:B------:R-:W-:Y:S05]  /*d310*/  BSYNC B1 ;  /* 0x0000000000017941 */ /* 0x000fea0003800000 */
.L_x_206:
        /* <DEDUP_REMOVED lines=10> */
.L_x_209:
[----:B------:R-:W-:Y:S05]  /*d3c0*/  BSYNC B1 ;  /* 0x0000000000017941 */ /* 0x000fea0003800000 */
.L_x_208:
        /* <DEDUP_REMOVED lines=10> */
.L_x_211:
[----:B------:R-:W-:Y:S05]  /*d470*/  BSYNC B1 ;  /* 0x0000000000017941 */ /* 0x000fea0003800000 */
.L_x_210:
        /* <DEDUP_REMOVED lines=10> */
.L_x_213:
[----:B------:R-:W-:Y:S05]  /*d520*/  BSYNC B1 ;  /* 0x0000000000017941 */ /* 0x000fea0003800000 */
.L_x_212:
        /* <DEDUP_REMOVED lines=10> */
.L_x_215:
[----:B------:R-:W-:Y:S05]  /*d5d0*/  BSYNC B1 ;  /* 0x0000000000017941 */ /* 0x000fea0003800000 */
.L_x_214:
        /* <DEDUP_REMOVED lines=10> */
.L_x_217:
[----:B------:R-:W-:Y:S05]  /*d680*/  BSYNC B1 ;  /* 0x0000000000017941 */ /* 0x000fea0003800000 */
.L_x_216:
        /* <DEDUP_REMOVED lines=10> */
.L_x_219:
[----:B------:R-:W-:Y:S05]  /*d730*/  BSYNC B1 ;  /* 0x0000000000017941 */ /* 0x000fea0003800000 */
.L_x_218:
        /* <DEDUP_REMOVED lines=10> */
.L_x_221:
[----:B------:R-:W-:Y:S05]  /*d7e0*/  BSYNC B1 ;  /* 0x0000000000017941 */ /* 0x000fea0003800000 */
.L_x_220:
        /* <DEDUP_REMOVED lines=10> */
.L_x_223:
[----:B------:R-:W-:Y:S05]  /*d890*/  BSYNC B1 ;  /* 0x0000000000017941 */ /* 0x000fea0003800000 */
.L_x_222:
        /* <DEDUP_REMOVED lines=10> */
.L_x_225:
[----:B------:R-:W-:Y:S05]  /*d940*/  BSYNC B1 ;  /* 0x0000000000017941 */ /* 0x000fea0003800000 */
.L_x_224:
        /* <DEDUP_REMOVED lines=10> */
.L_x_227:
[----:B------:R-:W-:Y:S05]  /*d9f0*/  BSYNC B1 ;  /* 0x0000000000017941 */ /* 0x000fea0003800000 */
.L_x_226:
        /* <DEDUP_REMOVED lines=10> */
.L_x_229:
[----:B------:R-:W-:Y:S05]  /*daa0*/  BSYNC B1 ;  /* 0x0000000000017941 */ /* 0x000fea0003800000 */
.L_x_228:
        /* <DEDUP_REMOVED lines=10> */
.L_x_231:
[----:B------:R-:W-:Y:S05]  /*db50*/  BSYNC B1 ;  /* 0x0000000000017941 */ /* 0x000fea0003800000 */
.L_x_230:
        /* <DEDUP_REMOVED lines=10> */
.L_x_233:
[----:B------:R-:W-:Y:S05]  /*dc00*/  BSYNC B1 ;  /* 0x0000000000017941 */ /* 0x000fea0003800000 */
.L_x_232:
        /* <DEDUP_REMOVED lines=10> */
.L_x_235:
[----:B------:R-:W-:Y:S05]  /*dcb0*/  BSYNC B1 ;  /* 0x0000000000017941 */ /* 0x000fea0003800000 */
.L_x_234:
        /* <DEDUP_REMOVED lines=10> */
.L_x_237:
[----:B------:R-:W-:Y:S05]  /*dd60*/  BSYNC B1 ;  /* 0x0000000000017941 */ /* 0x000fea0003800000 */
.L_x_236:
        /* <DEDUP_REMOVED lines=10> */
.L_x_239:
[----:B------:R-:W-:Y:S05]  /*de10*/  BSYNC B1 ;  /* 0x0000000000017941 */ /* 0x000fea0003800000 */
.L_x_238:
        /* <DEDUP_REMOVED lines=10> */
.L_x_241:
[----:B------:R-:W-:Y:S05]  /*dec0*/  BSYNC B1 ;  /* 0x0000000000017941 */ /* 0x000fea0003800000 */
.L_x_240:
        /* <DEDUP_REMOVED lines=10> */
.L_x_243:
[----:B------:R-:W-:Y:S05]  /*df70*/  BSYNC B1 ;  /* 0x0000000000017941 */ /* 0x000fea0003800000 */
.L_x_242:
        /* <DEDUP_REMOVED lines=10> */
.L_x_245:
[----:B------:R-:W-:Y:S05]  /*e020*/  BSYNC B1 ;  /* 0x0000000000017941 */ /* 0x000fea0003800000 */
.L_x_244:
        /* <DEDUP_REMOVED lines=10> */
.L_x_247:
[----:B------:R-:W-:Y:S05]  /*e0d0*/  BSYNC B1 ;  /* 0x0000000000017941 */ /* 0x000fea0003800000 */
.L_x_246:
        /* <DEDUP_REMOVED lines=10> */
.L_x_249:
[----:B------:R-:W-:Y:S05]  /*e180*/  BSYNC B1 ;  /* 0x0000000000017941 */ /* 0x000fea0003800000 */
.L_x_248:
        /* <DEDUP_REMOVED lines=10> */
.L_x_251:
[----:B------:R-:W-:Y:S05]  /*e230*/  BSYNC B1 ;  /* 0x0000000000017941 */ /* 0x000fea0003800000 */
.L_x_250:
        /* <DEDUP_REMOVED lines=10> */
.L_x_253:
[----:B------:R-:W-:Y:S05]  /*e2e0*/  BSYNC B1 ;  /* 0x0000000000017941 */ /* 0x000fea0003800000 */
.L_x_252:
        /* <DEDUP_REMOVED lines=10> */
.L_x_255:
[----:B------:R-:W-:Y:S05]  /*e390*/  BSYNC B1 ;  /* 0x0000000000017941 */ /* 0x000fea0003800000 */
.L_x_254:
        /* <DEDUP_REMOVED lines=10> */
.L_x_257:
[----:B------:R-:W-:Y:S05]  /*e440*/  BSYNC B1 ;  /* 0x0000000000017941 */ /* 0x000fea0003800000 */
.L_x_256:
        /* <DEDUP_REMOVED lines=10> */
.L_x_259:
[----:B------:R-:W-:Y:S05]  /*e4f0*/  BSYNC B1 ;  /* 0x0000000000017941 */ /* 0x000fea0003800000 */
.L_x_258:
        /* <DEDUP_REMOVED lines=10> */
.L_x_261:
[----:B------:R-:W-:Y:S05]  /*e5a0*/  BSYNC B1 ;  /* 0x0000000000017941 */ /* 0x000fea0003800000 */
.L_x_260:
        /* <DEDUP_REMOVED lines=10> */
.L_x_263:
[----:B------:R-:W-:Y:S05]  /*e650*/  BSYNC B1 ;  /* 0x0000000000017941 */ /* 0x000fea0003800000 */
.L_x_262:
        /* <DEDUP_REMOVED lines=10> */
.L_x_265:
[----:B------:R-:W-:Y:S05]  /*e700*/  BSYNC B1 ;  /* 0x0000000000017941 */ /* 0x000fea0003800000 */
.L_x_264:
        /* <DEDUP_REMOVED lines=10> */
.L_x_267:
[----:B------:R-:W-:Y:S05]  /*e7b0*/  BSYNC B1 ;  /* 0x0000000000017941 */ /* 0x000fea0003800000 */
.L_x_266:
        /* <DEDUP_REMOVED lines=10> */
.L_x_269:
[----:B------:R-:W-:Y:S05]  /*e860*/  BSYNC B1 ;  /* 0x0000000000017941 */ /* 0x000fea0003800000 */
.L_x_268:
        /* <DEDUP_REMOVED lines=10> */
.L_x_271:
[----:B------:R-:W-:Y:S05]  /*e910*/  BSYNC B1 ;  /* 0x0000000000017941 */ /* 0x000fea0003800000 */
.L_x_270:
        /* <DEDUP_REMOVED lines=10> */
.L_x_273:
[----:B------:R-:W-:Y:S05]  /*e9c0*/  BSYNC B1 ;  /* 0x0000000000017941 */ /* 0x000fea0003800000 */
.L_x_272:
        /* <DEDUP_REMOVED lines=10> */
.L_x_275:
[----:B------:R-:W-:Y:S05]  /*ea70*/  BSYNC B1 ;  /* 0x0000000000017941 */ /* 0x000fea0003800000 */
.L_x_274:
        /* <DEDUP_REMOVED lines=10> */
.L_x_277:
[----:B------:R-:W-:Y:S05]  /*eb20*/  BSYNC B1 ;  /* 0x0000000000017941 */ /* 0x000fea0003800000 */
.L_x_276:
        /* <DEDUP_REMOVED lines=10> */
.L_x_279:
[----:B------:R-:W-:Y:S05]  /*ebd0*/  BSYNC B1 ;  /* 0x0000000000017941 */ /* 0x000fea0003800000 */
.L_x_278:
        /* <DEDUP_REMOVED lines=10> */
.L_x_281:
[----:B------:R-:W-:Y:S05]  /*ec80*/  BSYNC B1 ;  /* 0x0000000000017941 */ /* 0x000fea0003800000 */
.L_x_280:
        /* <DEDUP_REMOVED lines=10> */
.L_x_283:
[----:B------:R-:W-:Y:S05]  /*ed30*/  BSYNC B1 ;  /* 0x0000000000017941 */ /* 0x000fea0003800000 */
.L_x_282:
[----:B0-234-:R-:W2:Y:S01]  /*ed40*/  LDL.LU R10, [R1+0x1f4] ;  /* 0x0001f400010a7983 */ /* 0x01dea20000300800 */
[----:B-----5:R-:W-:Y:S01]  /*ed50*/  HADD2.F32 R11, -RZ, R23.H0_H0 ;  /* 0x20000017ff0b7230 */ /* 0x020fe20000004100 */
        /* <DEDUP_REMOVED lines=8> */
.L_x_285:
[----:B------:R-:W-:Y:S05]  /*ede0*/  BSYNC B1 ;  /* 0x0000000000017941 */ /* 0x000fea0003800000 */
.L_x_284:
[----:B------:R-:W3:Y:S01]  /*edf0*/  LDL.LU R10, [R1+0x1f8] ;  /* 0x0001f800010a7983 */ /* 0x000ee20000300800 */
[----:B0----5:R-:W-:Y:S01]  /*ee00*/  HADD2.F32 R11, -RZ, R23.H0_H0 ;  /* 0x20000017ff0b7230 */ /* 0x021fe20000004100 */
[----:B------:R-:W-:Y:S01]  /*ee10*/  ISETP.GT.AND P1, PT, R0, 0xf9, P0 ;  /* 0x000000f90000780c */ /* 0x000fe20000724270 */
[----:B------:R-:W-:Y:S01]  /*ee20*/  BSSY B1, `(.L_x_286) ;  /* 0x000000a000017945 */ /* 0x000fe20003800000 */
[----:B------:R-:W-:Y:S02]  /*ee30*/  IADD3 R169, P0, R3, 0x80, RZ ;  /* 0x0000008003a97810 */ /* 0x000fe40007f1e0ff */
[----:B------:R-:W-:-:S04]  /*ee40*/  FMUL R11, R11, R16 ;  /* 0x000000100b0b7220 */ /* 0x000fc80000400000 */
[----:B---3--:R-:W-:-:S05]  /*ee50*/  FFMA R11, R10, R2, R11 ;  /* 0x000000020a0b7223 */ /* 0x008fca000000000b */
[----:B------:R-:W-:-:S04]  /*ee60*/  F2FP.F16.F32.PACK_AB R11, RZ, R11 ;  /* 0x0000000bff0b723e */ /* 0x000fc800000000ff */
[----:B------:R-:W-:Y:S01]  /*ee70*/  PRMT R3, R11, 0x7610, R3 ;  /* 0x000076100b037816 */ /* 0x000fe20000000003 */
[----:B------:R-:W-:-:S04]  /*ee80*/  IMAD.X R11, RZ, RZ, UR7, P0 ;  /* 0x00000007ff0b7e24 */ /* 0x000fc800080e06ff */
[----:B------:R0:W-:Y:S01]  /*ee90*/  @P2 STG.E.U16 desc[UR36][R6.64+0x1f0], R3 ;  /* 0x0001f00306002986 */ /* 0x0001e2000c101524 */
[----:B------:R-:W-:Y:S05]  /*eea0*/  @!P1 BRA `(.L_x_287) ;  /* 0x0000000000049947 */ /* 0x000fea0003800000 */
[----:B------:R3:W5:Y:S02]  /*eeb0*/  LDG.E.LTC128B.U16 R23, desc[UR36][R8.64+0x1f2] ;  /* 0x0001f22408177981 */ /* 0x000764000c1e1520 */
.L_x_287:
[----:B------:R-:W-:Y:S05]  /*eec0*/  BSYNC B1 ;  /* 0x0000000000017941 */ /* 0x000fea0003800000 */
.L_x_286:
[----:B------:R-:W4:Y:S01]  /*eed0*/  LDL.LU R10, [R1+0x1fc] ;  /* 0x0001fc00010a7983 */ /* 0x000f220000300800 */
[----:B0----5:R-:W-:Y:S01]  /*eee0*/  HADD2.F32 R3, -RZ, R23.H0_H0 ;  /* 0x20000017ff037230 */ /* 0x021fe20000004100 */
[----:B------:R-:W-:Y:S01]  /*eef0*/  ISETP.GT.AND P0, PT, R153, 0x80, PT ;  /* 0x000000809900780c */ /* 0x000fe20003f04270 */
[----:B--23--:R-:W-:-:S03]  /*ef00*/  IMAD R8, R11, R14, RZ ;  /* 0x0000000e0b087224 */ /* 0x00cfc600078e02ff */
[----:B------:R-:W-:Y:S01]  /*ef10*/  FMUL R3, R3, R16 ;  /* 0x0000001003037220 */ /* 0x000fe20000400000 */
[C---:B------:R-:W-:Y:S01]  /*ef20*/  IMAD R167, R169.reuse, R15, R8 ;  /* 0x0000000fa9a77224 */ /* 0x040fe200078e0208 */
[----:B------:R-:W-:Y:S01]  /*ef30*/  ISETP.GT.AND P4, PT, R0, RZ, P0 ;  /* 0x000000ff0000720c */ /* 0x000fe20000784270 */
[----:B------:R-:W-:-:S04]  /*ef40*/  IMAD.WIDE.U32 R8, R169, R14, R20 ;  /* 0x0000000ea9087225 */ /* 0x000fc800078e0014 */
[----:B------:R-:W-:Y:S02]  /*ef50*/  IMAD.IADD R9, R9, 0x1, R167 ;  /* 0x0000000109097824 */ /* 0x000fe400078e02a7 */
[----:B----4-:R-:W-:Y:S01]  /*ef60*/  FFMA R3, R10, R2, R3 ;  /* 0x000000020a037223 */ /* 0x010fe20000000003 */
[----:B------:R-:W-:-:S04]  /*ef70*/  LEA R10, P2, R8, R12, 0x1 ;  /* 0x0000000c080a7211 */ /* 0x000fc800078408ff */
[----:B------:R-:W-:Y:S02]  /*ef80*/  F2FP.F16.F32.PACK_AB R3, RZ, R3 ;  /* 0x00000003ff03723e */ /* 0x000fe400000000ff */
[--C-:B------:R-:W-:Y:S02]  /*ef90*/  LEA.HI.X R11, R8, R13, R9.reuse, 0x1, P2 ;  /* 0x0000000d080b7211 */ /* 0x100fe400010f0c09 */
[----:B------:R-:W-:-:S05]  /*efa0*/  PRMT R9, R3, 0x7610, R9 ;  /* 0x0000761003097816 */ /* 0x000fca0000000009 */
[----:B------:R0:W-:Y:S04]  /*efb0*/  @P1 STG.E.U16 desc[UR36][R6.64+0x1f2], R9 ;  /* 0x0001f20906001986 */ /* 0x0001e8000c101524 */
[----:B------:R-:W2:Y:S01]  /*efc0*/  @P4 LDG.E.LTC128B.U16 R23, desc[UR36][R10.64] ;  /* 0x000000240a174981 */ /* 0x000ea2000c1e1520 */
[----:B-1----:R-:W-:Y:S01]  /*efd0*/  IMAD.U32 R161, RZ, RZ, UR8 ;  /* 0x00000008ffa17e24 */ /* 0x002fe2000f8e00ff */
[----:B------:R-:W-:Y:S01]  /*efe0*/  MOV R164, UR9 ;  /* 0x0000000900a47c02 */ /* 0x000fe20008000f00 */
[----:B------:R-:W-:Y:S01]  /*eff0*/  IMAD.U32 R165, RZ, RZ, UR8 ;  /* 0x00000008ffa57e24 */ /* 0x000fe2000f8e00ff */
[----:B------:R-:W-:Y:S01]  /*f000*/  ISETP.GT.AND P2, PT, R0, 0x1, P0 ;  /* 0x000000010000780c */ /* 0x000fe20000744270 */
[----:B------:R-:W-:Y:S01]  /*f010*/  IMAD.SHL.U32 R161, R161, 0x100, RZ ;  /* 0x00000100a1a17824 */ /* 0x000fe200078e00ff */
[----:B------:R-:W-:Y:S01]  /*f020*/  BSSY B1, `(.L_x_288) ;  /* 0x0000011000017945 */ /* 0x000fe20003800000 */
[----:B0-----:R-:W-:Y:S01]  /*f030*/  IMAD.WIDE.U32 R8, R169, R14, R18 ;  /* 0x0000000ea9087225 */ /* 0x001fe200078e0012 */
[----:B------:R-:W-:-:S04]  /*f040*/  SHF.L.U64.HI R165, R165, 0x8, R164 ;  /* 0x00000008a5a57819 */ /* 0x000fc800000102a4 */
[----:B------:R-:W-:-:S03]  /*f050*/  IADD3 R9, R167, R9, RZ ;  /* 0x00000009a7097210 */ /* 0x000fc60007ffe0ff */
[----:B------:R-:W-:Y:S01]  /*f060*/  IMAD.WIDE.U32 R162, R22, UR43, R8 ;  /* 0x0000002b16a27c25 */ /* 0x000fe2000f8e0008 */
[----:B------:R-:W-:-:S03]  /*f070*/  IADD3 R8, P1, R161, R4, RZ ;  /* 0x00000004a1087210 */ /* 0x000fc60007f3e0ff */
[----:B------:R-:W-:Y:S01]  /*f080*/  IMAD.IADD R7, R159, 0x1, R163 ;  /* 0x000000019f077824 */ /* 0x000fe200078e02a3 */
[----:B------:R-:W-:Y:S02]  /*f090*/  IADD3.X R9, R165, R5, RZ, P1, !PT ;  /* 0x00000005a5097210 */ /* 0x000fe40000ffe4ff */
[----:B------:R-:W-:-:S04]  /*f0a0*/  LEA R6, P3, R162, R12, 0x1 ;  /* 0x0000000ca2067211 */ /* 0x000fc800078608ff */
[----:B------:R-:W-:Y:S01]  /*f0b0*/  LEA.HI.X R7, R162, R13, R7, 0x1, P3 ;  /* 0x0000000da2077211 */ /* 0x000fe200018f0c07 */
[----:B--2---:R-:W-:-:S05]  /*f0c0*/  HADD2.F32 R3, -RZ, R23.H0_H0 ;  /* 0x20000017ff037230 */ /* 0x004fca0000004100 */
[----:B------:R-:W-:-:S04]  /*f0d0*/  FMUL R3, R3, R16 ;  /* 0x0000001003037220 */ /* 0x000fc80000400000 */
[----:B------:R-:W-:-:S05]  /*f0e0*/  FFMA R3, R24, R2, R3 ;  /* 0x0000000218037223 */ /* 0x000fca0000000003 */
[----:B------:R-:W-:-:S05]  /*f0f0*/  F2FP.F16.F32.PACK_AB R3, RZ, R3 ;  /* 0x00000003ff03723e */ /* 0x000fca00000000ff */
[----:B------:R0:W-:Y:S01]  /*f100*/  @P4 STG.E.U16 desc[UR36][R8.64], R3 ;  /* 0x0000000308004986 */ /* 0x0001e2000c101524 */
[----:B------:R-:W-:Y:S05]  /*f110*/  @!P2 BRA `(.L_x_289) ;  /* 0x000000000004a947 */ /* 0x000fea0003800000 */
[----:B------:R1:W5:Y:S02]  /*f120*/  LDG.E.LTC128B.U16 R23, desc[UR36][R6.64+0x2] ;  /* 0x0000022406177981 */ /* 0x000364000c1e1520 */
.L_x_289:
[----:B------:R-:W-:Y:S05]  /*f130*/  BSYNC B1 ;  /* 0x0000000000017941 */ /* 0x000fea0003800000 */
.L_x_288:
[----:B0----5:R-:W-:Y:S01]  /*f140*/  HADD2.F32 R3, -RZ, R23.H0_H0 ;  /* 0x20000017ff037230 */ /* 0x021fe20000004100 */
[----:B------:R-:W-:Y:S01]  /*f150*/  ISETP.GT.AND P1, PT, R153, 0x88, PT ;  /* 0x000000889900780c */ /* 0x000fe20003f24270 */
[----:B------:R-:W-:Y:S01]  /*f160*/  IMAD.WIDE.U32 R14, R169, R14, R156 ;  /* 0x0000000ea90e7225 */ /* 0x000fe200078e009c */
[----:B------:R-:W-:Y:S03]  /*f170*/  BSSY B1, `(.L_x_290) ;  /* 0x0000010000017945 */ /* 0x000fe60003800000 */
[----:B------:R-:W-:Y:S01]  /*f180*/  FMUL R10, R3, R16 ;  /* 0x00000010030a7220 */ /* 0x000fe20000400000 */
[----:B------:R-:W-:Y:S01]  /*f190*/  IMAD.IADD R167, R167, 0x1, R15 ;  /* 0x00000001a7a77824 */ /* 0x000fe200078e020f */
[----:B------:R-:W-:Y:S02]  /*f1a0*/  IADD3 R154, P4, R154, R14, RZ ;  /* 0x0000000e9a9a7210 */ /* 0x000fe40007f9e0ff */
[----:B------:R-:W-:Y:S01]  /*f1b0*/  FFMA R10, R25, R2, R10 ;  /* 0x00000002190a7223 */ /* 0x000fe2000000000a */
[----:B------:R-:W-:-:S02]  /*f1c0*/  ISETP.GT.AND P3, PT, R0, RZ, P1 ;  /* 0x000000ff0000720c */ /* 0x000fc40000f64270 */
[--C-:B------:R-:W-:Y:S01]  /*f1d0*/  IMAD.X R20, R167, 0x1, R21.reuse, P4 ;  /* 0x00000001a7147824 */ /* 0x100fe200020e0615 */
[----:B------:R-:W-:Y:S02]  /*f1e0*/  IADD3 R14, P5, R18, R14, RZ ;  /* 0x0000000e120e7210 */ /* 0x000fe40007fbe0ff */
[----:B------:R-:W-:Y:S02]  /*f1f0*/  F2FP.F16.F32.PACK_AB R3, RZ, R10 ;  /* 0x0000000aff03723e */ /* 0x000fe400000000ff */
[C---:B------:R-:W-:Y:S02]  /*f200*/  LEA R10, P4, R154.reuse, R12, 0x1 ;  /* 0x0000000c9a0a7211 */ /* 0x040fe400078808ff */
[----:B------:R-:W-:Y:S02]  /*f210*/  PRMT R21, R3, 0x7610, R21 ;  /* 0x0000761003157816 */ /* 0x000fe40000000015 */
[----:B------:R-:W-:Y:S02]  /*f220*/  LEA.HI.X R11, R154, R13, R20, 0x1, P4 ;  /* 0x0000000d9a0b7211 */ /* 0x000fe400020f0c14 */
[----:B------:R-:W-:Y:S01]  /*f230*/  PRMT R3, R23, 0x7610, R3 ;  /* 0x0000761017037816 */ /* 0x000fe20000000003 */
[----:B------:R0:W-:Y:S01]  /*f240*/  @P2 STG.E.U16 desc[UR36][R8.64+0x2], R21 ;  /* 0x0000021508002986 */ /* 0x0001e2000c101524 */
[----:B------:R-:W-:Y:S05]  /*f250*/  @!P3 BRA `(.L_x_291) ;  /* 0x000000000004b947 */ /* 0x000fea0003800000 */
[----:B------:R2:W5:Y:S02]  /*f260*/  LDG.E.LTC128B.U16 R3, desc[UR36][R10.64] ;  /* 0x000000240a037981 */ /* 0x000564000c1e1520 */
.L_x_291:
[----:B------:R-:W-:Y:S05]  /*f270*/  BSYNC B1 ;  /* 0x0000000000017941 */ /* 0x000fea0003800000 */
.L_x_290:
[----:B--2--5:R-:W-:Y:S01]  /*f280*/  HADD2.F32 R11, -RZ, R3.H0_H0 ;  /* 0x20000003ff0b7230 */ /* 0x024fe20000004100 */
[----:B------:R-:W-:Y:S01]  /*f290*/  IADD3.X R15, R19, R167, RZ, P5, !PT ;  /* 0x000000a7130f7210 */ /* 0x000fe20002ffe4ff */
[----:B------:R-:W-:Y:S01]  /*f2a0*/  BSSY B1, `(.L_x_292) ;  /* 0x000000e000017945 */ /* 0x000fe20003800000 */
[----:B------:R-:W-:Y:S02]  /*f2b0*/  IADD3 R10, P2, R8, R160, RZ ;  /* 0x000000a0080a7210 */ /* 0x000fe40007f5e0ff */
[----:B------:R-:W-:Y:S01]  /*f2c0*/  FMUL R11, R11, R16 ;  /* 0x000000100b0b7220 */ /* 0x000fe20000400000 */
[----:B------:R-:W-:Y:S01]  /*f2d0*/  IMAD.WIDE.U32 R22, R22, UR43, R14 ;  /* 0x0000002b16167c25 */ /* 0x000fe2000f8e000e */
[----:B------:R-:W-:-:S03]  /*f2e0*/  ISETP.GT.AND P5, PT, R0, 0x1, P1 ;  /* 0x000000010000780c */ /* 0x000fc60000fa4270 */
[----:B------:R-:W-:Y:S01]  /*f2f0*/  FFMA R11, R26, R2, R11 ;  /* 0x000000021a0b7223 */ /* 0x000fe2000000000b */
[----:B------:R-:W-:Y:S01]  /*f300*/  IMAD.IADD R159, R159, 0x1, R23 ;  /* 0x000000019f9f7824 */ /* 0x000fe200078e0217 */
[----:B------:R-:W-:-:S03]  /*f310*/  LEA R12, P4, R22, R12, 0x1 ;  /* 0x0000000c160c7211 */ /* 0x000fc600078808ff */
[----:B------:R-:W-:Y:S01]  /*f320*/  F2FP.F16.F32.PACK_AB R14, RZ, R11 ;  /* 0x0000000bff0e723e */ /* 0x000fe200000000ff */
[----:B------:R-:W-:Y:S01]  /*f330*/  IMAD.X R11, R9, 0x1, R158, P2 ;  /* 0x00000001090b7824 */ /* 0x000fe200010e069e */
[----:B------:R-:W-:-:S04]  /*f340*/  LEA.HI.X R13, R22, R13, R159, 0x1, P4 ;  /* 0x0000000d160d7211 */ /* 0x000fc800020f0c9f */
[----:B------:R2:W-:Y:S01]  /*f350*/  @P3 STG.E.U16 desc[UR36][R10.64], R14 ;  /* 0x0000000e0a003986 */ /* 0x0005e2000c101524 */
[----:B------:R-:W-:Y:S05]  /*f360*/  @!P5 BRA `(.L_x_293) ;  /* 0x000000000004d947 */ /* 0x000fea0003800000 */
[----:B------:R3:W5:Y:S02]  /*f370*/  LDG.E.LTC128B.U16 R3, desc[UR36][R12.64+0x2] ;  /* 0x000002240c037981 */ /* 0x000764000c1e1520 */
.L_x_293:
[----:B------:R-:W-:Y:S05]  /*f380*/  BSYNC B1 ;  /* 0x0000000000017941 */ /* 0x000fea0003800000 */
.L_x_292:
[----:B-----5:R-:W-:Y:S01]  /*f390*/  HADD2.F32 R15, -RZ, R3.H0_H0 ;  /* 0x20000003ff0f7230 */ /* 0x020fe20000004100 */
[----:B------:R-:W-:Y:S01]  /*f3a0*/  ISETP.GT.AND P2, PT, R0, 0x8, P0 ;  /* 0x000000080000780c */ /* 0x000fe20000744270 */
[----:B------:R-:W-:Y:S03]  /*f3b0*/  BSSY B1, `(.L_x_294) ;  /* 0x0000007000017945 */ /* 0x000fe60003800000 */
[----:B--2---:R-:W-:-:S04]  /*f3c0*/  FMUL R14, R15, R16 ;  /* 0x000000100f0e7220 */ /* 0x004fc80000400000 */
[----:B------:R-:W-:-:S05]  /*f3d0*/  FFMA R14, R27, R2, R14 ;  /* 0x000000021b0e7223 */ /* 0x000fca000000000e */
[----:B------:R-:W-:-:S05]  /*f3e0*/  F2FP.F16.F32.PACK_AB R14, RZ, R14 ;  /* 0x0000000eff0e723e */ /* 0x000fca00000000ff */
[----:B------:R2:W-:Y:S01]  /*f3f0*/  @P5 STG.E.U16 desc[UR36][R10.64+0x2], R14 ;  /* 0x0000020e0a005986 */ /* 0x0005e2000c101524 */
[----:B------:R-:W-:Y:S05]  /*f400*/  @!P2 BRA `(.L_x_295) ;  /* 0x000000000004a947 */ /* 0x000fea0003800000 */
[----:B------:R4:W5:Y:S02]  /*f410*/  LDG.E.LTC128B.U16 R3, desc[UR36][R6.64+0x10] ;  /* 0x0000102406037981 */ /* 0x000964000c1e1520 */
.L_x_295:
[----:B------:R-:W-:Y:S05]  /*f420*/  BSYNC B1 ;  /* 0x0000000000017941 */ /* 0x000fea0003800000 */
.L_x_294:
[----:B--2--5:R-:W-:Y:S01]  /*f430*/  HADD2.F32 R11, -RZ, R3.H0_H0 ;  /* 0x20000003ff0b7230 */ /* 0x024fe20000004100 */
[----:B------:R-:W-:Y:S01]  /*f440*/  ISETP.GT.AND P3, PT, R0, 0x9, P0 ;  /* 0x000000090000780c */ /* 0x000fe20000764270 */
[----:B------:R-:W-:Y:S03]  /*f450*/  BSSY B1, `(.L_x_296) ;  /* 0x0000007000017945 */ /* 0x000fe60003800000 */
[----:B------:R-:W-:-:S04]  /*f460*/  FMUL R11, R11, R16 ;  /* 0x000000100b0b7220 */ /* 0x000fc80000400000 */
[----:B------:R-:W-:-:S05]  /*f470*/  FFMA R11, R28, R2, R11 ;  /* 0x000000021c0b7223 */ /* 0x000fca000000000b */
[----:B------:R-:W-:-:S05]  /*f480*/  F2FP.F16.F32.PACK_AB R11, RZ, R11 ;  /* 0x0000000bff0b723e */ /* 0x000fca00000000ff */
[----:B------:R2:W-:Y:S01]  /*f490*/  @P2 STG.E.U16 desc[UR36][R8.64+0x10], R11 ;  /* 0x0000100b08002986 */ /* 0x0005e2000c101524 */
[----:B------:R-:W-:Y:S05]  /*f4a0*/  @!P3 BRA `(.L_x_297) ;  /* 0x000000000004b947 */ /* 0x000fea0003800000 */
[----:B------:R0:W5:Y:S02]  /*f4b0*/  LDG.E.LTC128B.U16 R3, desc[UR36][R6.64+0x12] ;  /* 0x0000122406037981 */ /* 0x000164000c1e1520 */
.L_x_297:
[----:B------:R-:W-:Y:S05]  /*f4c0*/  BSYNC B1 ;  /* 0x0000000000017941 */ /* 0x000fea0003800000 */
.L_x_296:
        /* <DEDUP_REMOVED lines=9> */
.L_x_299:
[----:B------:R-:W-:Y:S05]  /*f560*/  BSYNC B1 ;  /* 0x0000000000017941 */ /* 0x000fea0003800000 */
.L_x_298:
[----:B-----5:R-:W-:Y:S01]  /*f570*/  HADD2.F32 R11, -RZ, R3.H0_H0 ;  /* 0x20000003ff0b7230 */ /* 0x020fe20000004100 */
[----:B--2---:R-:W-:Y:S01]  /*f580*/  IADD3 R10, P3, R160, R8, RZ ;  /* 0x00000008a00a7210 */ /* 0x004fe20007f7e0ff */
[----:B------:R-:W-:Y:S01]  /*f590*/  BSSY B1, `(.L_x_300) ;  /* 0x0000009000017945 */ /* 0x000fe20003800000 */
[----:B------:R-:W-:Y:S02]  /*f5a0*/  ISETP.GT.AND P2, PT, R0, 0x9, P1 ;  /* 0x000000090000780c */ /* 0x000fe40000f44270 */
[----:B------:R-:W-:-:S04]  /*f5b0*/  FMUL R11, R11, R16 ;  /* 0x000000100b0b7220 */ /* 0x000fc80000400000 */
[----:B------:R-:W-:-:S05]  /*f5c0*/  FFMA R11, R30, R2, R11 ;  /* 0x000000021e0b7223 */ /* 0x000fca000000000b */
[----:B------:R-:W-:Y:S02]  /*f5d0*/  F2FP.F16.F32.PACK_AB R14, RZ, R11 ;  /* 0x0000000bff0e723e */ /* 0x000fe400000000ff */
[----:B------:R-:W-:-:S05]  /*f5e0*/  IADD3.X R11, R158, R9, RZ, P3, !PT ;  /* 0x000000099e0b7210 */ /* 0x000fca0001ffe4ff */
[----:B------:R2:W-:Y:S01]  /*f5f0*/  @P4 STG.E.U16 desc[UR36][R10.64+0x10], R14 ;  /* 0x0000100e0a004986 */ /* 0x0005e2000c101524 */
[----:B------:R-:W-:Y:S05]  /*f600*/  @!P2 BRA `(.L_x_301) ;  /* 0x000000000004a947 */ /* 0x000fea0003800000 */
[----:B------:R0:W5:Y:S02]  /*f610*/  LDG.E.LTC128B.U16 R3, desc[UR36][R12.64+0x12] ;  /* 0x000012240c037981 */ /* 0x000164000c1e1520 */
.L_x_301:
[----:B------:R-:W-:Y:S05]  /*f620*/  BSYNC B1 ;  /* 0x0000000000017941 */ /* 0x000fea0003800000 */
.L_x_300:
[----:B--2--5:R-:W-:Y:S01]  /*f630*/  HADD2.F32 R11, -RZ, R3.H0_H0 ;  /* 0x20000003ff0b7230 */ /* 0x024fe20000004100 */
[----:B------:R-:W-:Y:S01]  /*f640*/  IADD3 R160, P3, P4, R160, R4, R161 ;  /* 0x00000004a0a07210 */ /* 0x000fe20007c7e0a1 */
[----:B------:R-:W-:Y:S01]  /*f650*/  BSSY B1, `(.L_x_302) ;  /* 0x0000009000017945 */ /* 0x000fe20003800000 */
[----:B------:R-:W-:Y:S02]  /*f660*/  ISETP.GT.AND P5, PT, R0, 0x10, P0 ;  /* 0x000000100000780c */ /* 0x000fe400007a4270 */
[----:B------:R-:W-:Y:S01]  /*f670*/  FMUL R10, R11, R16 ;  /* 0x000000100b0a7220 */ /* 0x000fe20000400000 */
[----:B------:R-:W-:-:S03]  /*f680*/  IADD3.X R161, R158, R5, R165, P3, P4 ;  /* 0x000000059ea17210 */ /* 0x000fc60001fe84a5 */
[----:B------:R-:W-:-:S05]  /*f690*/  FFMA R10, R31, R2, R10 ;  /* 0x000000021f0a7223 */ /* 0x000fca000000000a */
[----:B------:R-:W-:-:S05]  /*f6a0*/  F2FP.F16.F32.PACK_AB R10, RZ, R10 ;  /* 0x0000000aff0a723e */ /* 0x000fca00000000ff */
[----:B------:R2:W-:Y:S01]  /*f6b0*/  @P2 STG.E.U16 desc[UR36][R160.64+0x12], R10 ;  /* 0x0000120aa0002986 */ /* 0x0005e2000c101524 */
[----:B------:R-:W-:Y:S05]  /*f6c0*/  @!P5 BRA `(.L_x_303) ;  /* 0x000000000004d947 */ /* 0x000fea0003800000 */
[----:B------:R0:W5:Y:S02]  /*f6d0*/  LDG.E.LTC128B.U16 R3, desc[UR36][R6.64+0x20] ;  /* 0x0000202406037981 */ /* 0x000164000c1e1520 */
.L_x_303:
[----:B------:R-:W-:Y:S05]  /*f6e0*/  BSYNC B1 ;  /* 0x0000000000017941 */ /* 0x000fea0003800000 */
.L_x_302:
[----:B-----5:R-:W-:Y:S01]  /*f6f0*/  HADD2.F32 R5, -RZ, R3.H0_H0 ;  /* 0x20000003ff057230 */ /* 0x020fe20000004100 */
        /* <DEDUP_REMOVED lines=8> */
.L_x_305:
[----:B------:R-:W-:Y:S05]  /*f780*/  BSYNC B1 ;  /* 0x0000000000017941 */ /* 0x000fea0003800000 */
.L_x_304:
[----:B0----5:R-:W-:Y:S01]  /*f790*/  HADD2.F32 R5, -RZ, R3.H0_H0 ;  /* 0x20000003ff057230 */ /* 0x021fe20000004100 */
        /* <DEDUP_REMOVED lines=8> */
.L_x_307:
[----:B------:R-:W-:Y:S05]  /*f820*/  BSYNC B1 ;  /* 0x0000000000017941 */ /* 0x000fea0003800000 */
.L_x_306:
[----:B-----5:R-:W-:Y:S01]  /*f830*/  HADD2.F32 R5, -RZ, R3.H0_H0 ;  /* 0x20000003ff057230 */ /* 0x020fe20000004100 */
[----:B------:R-:W-:Y:S01]  /*f840*/  ISETP.GT.AND P2, PT, R0, 0x11, P1 ;  /* 0x000000110000780c */ /* 0x000fe20000f44270 */
[----:B0-----:R-:W-:Y:S01]  /*f850*/  @P3 IMAD.MOV.U32 R4, RZ, RZ, R160 ;  /* 0x000000ffff043224 */ /* 0x001fe200078e00a0 */
[----:B------:R-:W-:Y:S02]  /*f860*/  BSSY B1, `(.L_x_308) ;  /* 0x0000009000017945 */ /* 0x000fe40003800000 */
[----:B------:R-:W-:-:S04]  /*f870*/  FMUL R5, R5, R16 ;  /* 0x0000001005057220 */ /* 0x000fc80000400000 */
[----:B------:R-:W-:-:S05]  /*f880*/  FFMA R5, R34, R2, R5 ;  /* 0x0000000222057223 */ /* 0x000fca0000000005 */
[----:B------:R-:W-:-:S04]  /*f890*/  F2FP.F16.F32.PACK_AB R5, RZ, R5 ;  /* 0x00000005ff05723e */ /* 0x000fc800000000ff */
[----:B--2---:R-:W-:Y:S01]  /*f8a0*/  PRMT R10, R5, 0x7610, R10 ;  /* 0x00007610050a7816 */ /* 0x004fe2000000000a */
[----:B------:R-:W-:-:S05]  /*f8b0*/  @P3 IMAD.MOV.U32 R5, RZ, RZ, R161 ;  /* 0x000000ffff053224 */ /* 0x000fca00078e00a1 */
[----:B------:R0:W-:Y:S01]  /*f8c0*/  @P3 STG.E.U16 desc[UR36][R4.64+0x20], R10 ;  /* 0x0000200a04003986 */ /* 0x0001e2000c101524 */
[----:B------:R-:W-:Y:S05]  /*f8d0*/  @!P2 BRA `(.L_x_309) ;  /* 0x000000000004a947 */ /* 0x000fea0003800000 */
[----:B------:R2:W5:Y:S02]  /*f8e0*/  LDG.E.LTC128B.U16 R3, desc[UR36][R12.64+0x22] ;  /* 0x000022240c037981 */ /* 0x000564000c1e1520 */
.L_x_309:
[----:B------:R-:W-:Y:S05]  /*f8f0*/  BSYNC B1 ;  /* 0x0000000000017941 */ /* 0x000fea0003800000 */
.L_x_308:
[----:B0----5:R-:W-:Y:S01]  /*f900*/  HADD2.F32 R5, -RZ, R3.H0_H0 ;  /* 0x20000003ff057230 */ /* 0x021fe20000004100 */
[----:B------:R-:W-:Y:S01]  /*f910*/  ISETP.GT.AND P3, PT, R0, 0x18, P0 ;  /* 0x000000180000780c */ /* 0x000fe20000764270 */
[----:B------:R-:W-:Y:S03]  /*f920*/  BSSY B1, `(.L_x_310) ;  /* 0x000000a000017945 */ /* 0x000fe60003800000 */
[----:B------:R-:W-:Y:S01]  /*f930*/  FMUL R4, R5, R16 ;  /* 0x0000001005047220 */ /* 0x000fe20000400000 */
[----:B------:R-:W-:-:S03]  /*f940*/  @P2 IMAD.MOV.U32 R5, RZ, RZ, R161 ;  /* 0x000000ffff052224 */ /* 0x000fc600078e00a1 */
[----:B------:R-:W-:-:S05]  /*f950*/  FFMA R4, R35, R2, R4 ;  /* 0x0000000223047223 */ /* 0x000fca0000000004 */
[----:B------:R-:W-:-:S04]  /*f960*/  F2FP.F16.F32.PACK_AB R4, RZ, R4 ;  /* 0x00000004ff04723e */ /* 0x000fc800000000ff */
[----:B------:R-:W-:Y:S02]  /*f970*/  PRMT R10, R4, 0x7610, R10 ;  /* 0x00007610040a7816 */ /* 0x000fe4000000000a */
[----:B------:R-:W-:-:S05]  /*f980*/  @P2 MOV R4, R160 ;  /* 0x000000a000042202 */ /* 0x000fca0000000f00 */
[----:B------:R0:W-:Y:S01]  /*f990*/  @P2 STG.E.U16 desc[UR36][R4.64+0x22], R10 ;  /* 0x0000220a04002986 */ /* 0x0001e2000c101524 */
[----:B------:R-:W-:Y:S05]  /*f9a0*/  @!P3 BRA `(.L_x_311) ;  /* 0x000000000004b947 */ /* 0x000fea0003800000 */
[----:B------:R0:W5:Y:S02]  /*f9b0*/  LDG.E.LTC128B.U16 R3, desc[UR36][R6.64+0x30] ;  /* 0x0000302406037981 */ /* 0x000164000c1e1520 */
.L_x_311:
[----:B------:R-:W-:Y:S05]  /*f9c0*/  BSYNC B1 ;  /* 0x0000000000017941 */ /* 0x000fea0003800000 */
.L_x_310:
        /* <DEDUP_REMOVED lines=9> */
.L_x_313:
[----:B------:R-:W-:Y:S05]  /*fa60*/  BSYNC B1 ;  /* 0x0000000000017941 */ /* 0x000fea0003800000 */
.L_x_312:
        /* <DEDUP_REMOVED lines=9> */
.L_x_315:
[----:B------:R-:W-:Y:S05]  /*fb00*/  BSYNC B1 ;  /* 0x0000000000017941 */ /* 0x000fea0003800000 */
.L_x_314:
[----:B-----5:R-:W-:Y:S01]  /*fb10*/  HADD2.F32 R5, -RZ, R3.H0_H0 ;  /* 0x20000003ff057230 */ /* 0x020fe20000004100 */
[----:B------:R-:W-:Y:S01]  /*fb20*/  ISETP.GT.AND P2, PT, R0, 0x19, P1 ;  /* 0x000000190000780c */ /* 0x000fe20000f44270 */
[----:B0-----:R-:W-:Y:S01]  /*fb30*/  @P3 IMAD.MOV.U32 R4, RZ, RZ, R160 ;  /* 0x000000ffff043224 */ /* 0x001fe200078e00a0 */
[----:B------:R-:W-:Y:S02]  /*fb40*/  BSSY B1, `(.L_x_316) ;  /* 0x0000009000017945 */ /* 0x000fe40003800000 */
[----:B------:R-:W-:-:S04]  /*fb50*/  FMUL R5, R5, R16 ;  /* 0x0000001005057220 */ /* 0x000fc80000400000 */
[----:B------:R-:W-:-:S05]  /*fb60*/  FFMA R5, R38, R2, R5 ;  /* 0x0000000226057223 */ /* 0x000fca0000000005 */
[----:B------:R-:W-:-:S04]  /*fb70*/  F2FP.F16.F32.PACK_AB R5, RZ, R5 ;  /* 0x00000005ff05723e */ /* 0x000fc800000000ff */
[----:B------:R-:W-:Y:S02]  /*fb80*/  PRMT R10, R5, 0x7610, R10 ;  /* 0x00007610050a7816 */ /* 0x000fe4000000000a */
[----:B------:R-:W-:-:S05]  /*fb90*/  @P3 MOV R5, R161 ;  /* 0x000000a100053202 */ /* 0x000fca0000000f00 */
[----:B------:R0:W-:Y:S01]  /*fba0*/  @P3 STG.E.U16 desc[UR36][R4.64+0x30], R10 ;  /* 0x0000300a04003986 */ /* 0x0001e2000c101524 */
[----:B------:R-:W-:Y:S05]  /*fbb0*/  @!P2 BRA `(.L_x_317) ;  /* 0x000000000004a947 */ /* 0x000fea0003800000 */
[----:B------:R0:W5:Y:S02]  /*fbc0*/  LDG.E.LTC128B.U16 R3, desc[UR36][R12.64+0x32] ;  /* 0x000032240c037981 */ /* 0x000164000c1e1520 */
.L_x_317:
[----:B------:R-:W-:Y:S05]  /*fbd0*/  BSYNC B1 ;  /* 0x0000000000017941 */ /* 0x000fea0003800000 */
.L_x_316:
[----:B0----5:R-:W-:Y:S01]  /*fbe0*/  HADD2.F32 R5, -RZ, R3.H0_H0 ;  /* 0x20000003ff057230 */ /* 0x021fe20000004100 */
[----:B------:R-:W-:Y:S01]  /*fbf0*/  ISETP.GT.AND P3, PT, R0, 0x20, P0 ;  /* 0x000000200000780c */ /* 0x000fe20000764270 */
[----:B------:R-:W-:Y:S03]  /*fc00*/  BSSY B1, `(.L_x_318) ;  /* 0x000000a000017945 */ /* 0x000fe60003800000 */
[----:B------:R-:W-:Y:S01]  /*fc10*/  FMUL R4, R5, R16 ;  /* 0x0000001005047220 */ /* 0x000fe20000400000 */
[----:B------:R-:W-:-:S03]  /*fc20*/  @P2 IMAD.MOV.U32 R5, RZ, RZ, R161 ;  /* 0x000000ffff052224 */ /* 0x000fc600078e00a1 */
[----:B------:R-:W-:-:S05]  /*fc30*/  FFMA R4, R39, R2, R4 ;  /* 0x0000000227047223 */ /* 0x000fca0000000004 */
[----:B------:R-:W-:-:S04]  /*fc40*/  F2FP.F16.F32.PACK_AB R4, RZ, R4 ;  /* 0x00000004ff04723e */ /* 0x000fc800000000ff */
[----:B------:R-:W-:Y:S01]  /*fc50*/  PRMT R10, R4, 0x7610, R10 ;  /* 0x00007610040a7816 */ /* 0x000fe2000000000a */
[----:B------:R-:W-:-:S05]  /*fc60*/  @P2 IMAD.MOV.U32 R4, RZ, RZ, R160 ;  /* 0x000000ffff042224 */ /* 0x000fca00078e00a0 */
[----:B------:R0:W-:Y:S01]  /*fc70*/  @P2 STG.E.U16 desc[UR36][R4.64+0x32], R10 ;  /* 0x0000320a04002986 */ /* 0x0001e2000c101524 */
[----:B------:R-:W-:Y:S05]  /*fc80*/  @!P3 BRA `(.L_x_319) ;  /* 0x000000000004b947 */ /* 0x000fea0003800000 */
[----:B------:R0:W5:Y:S02]  /*fc90*/  LDG.E.LTC128B.U16 R3, desc[UR36][R6.64+0x40] ;  /* 0x0000402406037981 */ /* 0x000164000c1e1520 */
.L_x_319:
[----:B------:R-:W-:Y:S05]  /*fca0*/  BSYNC B1 ;  /* 0x0000000000017941 */ /* 0x000fea0003800000 */
.L_x_318:
        /* <DEDUP_REMOVED lines=9> */
.L_x_321:
[----:B------:R-:W-:Y:S05]  /*fd40*/  BSYNC B1 ;  /* 0x0000000000017941 */ /* 0x000fea0003800000 */
.L_x_320:
        /* <DEDUP_REMOVED lines=9> */
.L_x_323:
[----:B------:R-:W-:Y:S05]  /*fde0*/  BSYNC B1 ;  /* 0x0000000000017941 */ /* 0x000fea0003800000 */
.L_x_322:
[----:B-----5:R-:W-:Y:S01]  /*fdf0*/  HADD2.F32 R5, -RZ, R3.H0_H0 ;  /* 0x20000003ff057230 */ /* 0x020fe20000004100 */
[----:B0-----:R-:W-:Y:S01]  /*fe00*/  @P3 MOV R4, R160 ;  /* 0x000000a000043202 */ /* 0x001fe20000000f00 */
[----:B------:R-:W-:Y:S01]  /*fe10*/  BSSY B1, `(.L_x_324) ;  /* 0x000000a000017945 */ /* 0x000fe20003800000 */
[----:B------:R-:W-:Y:S02]  /*fe20*/  ISETP.GT.AND P2, PT, R0, 0x21, P1 ;  /* 0x000000210000780c */ /* 0x000fe40000f44270 */
[----:B------:R-:W-:-:S04]  /*fe30*/  FMUL R5, R5, R16 ;  /* 0x0000001005057220 */ /* 0x000fc80000400000 */
[----:B------:R-:W-:-:S05]  /*fe40*/  FFMA R5, R42, R2, R5 ;  /* 0x000000022a057223 */ /* 0x000fca0000000005 */
[----:B------:R-:W-:-:S04]  /*fe50*/  F2FP.F16.F32.PACK_AB R5, RZ, R5 ;  /* 0x00000005ff05723e */ /* 0x000fc800000000ff */
[----:B------:R-:W-:Y:S01]  /*fe60*/  PRMT R10, R5, 0x7610, R10 ;  /* 0x00007610050a7816 */ /* 0x000fe2000000000a */
[----:B------:R-:W-:-:S05]  /*fe70*/  @P3 IMAD.MOV.U32 R5, RZ, RZ, R161 ;  /* 0x000000ffff053224 */ /* 0x000fca00078e00a1 */
[----:B------:R0:W-:Y:S01]  /*fe80*/  @P3 STG.E.U16 desc[UR36][R4.64+0x40], R10 ;  /* 0x0000400a04003986 */ /* 0x0001e2000c101524 */
[----:B------:R-:W-:Y:S05]  /*fe90*/  @!P2 BRA `(.L_x_325) ;  /* 0x000000000004a947 */ /* 0x000fea0003800000 */
[----:B------:R0:W5:Y:S02]  /*fea0*/  LDG.E.LTC128B.U16 R3, desc[UR36][R12.64+0x42] ;  /* 0x000042240c037981 */ /* 0x000164000c1e1520 */
.L_x_325:
[----:B------:R-:W-:Y:S05]  /*feb0*/  BSYNC B1 ;  /* 0x0000000000017941 */ /* 0x000fea0003800000 */
.L_x_324:
[----:B0----5:R-:W-:Y:S01]  /*fec0*/  HADD2.F32 R5, -RZ, R3.H0_H0 ;  /* 0x20000003ff057230 */ /* 0x021fe20000004100 */
[----:B------:R-:W-:Y:S01]  /*fed0*/  ISETP.GT.AND P3, PT, R0, 0x28, P0 ;  /* 0x000000280000780c */ /* 0x000fe20000764270 */
[----:B------:R-:W-:Y:S03]  /*fee0*/  BSSY B1, `(.L_x_326) ;  /* 0x000000a000017945 */ /* 0x000fe60003800000 */
[----:B------:R-:W-:Y:S01]  /*fef0*/  FMUL R4, R5, R16 ;  /* 0x0000001005047220 */ /* 0x000fe20000400000 */
[----:B------:R-:W-:-:S03]  /*ff00*/  @P2 MOV R5, R161 ;  /* 0x000000a100052202 */ /* 0x000fc60000000f00 */
[----:B------:R-:W-:-:S05]  /*ff10*/  FFMA R4, R43, R2, R4 ;  /* 0x000000022b047223 */ /* 0x000fca0000000004 */
[----:B------:R-:W-:-:S04]  /*ff20*/  F2FP.F16.F32.PACK_AB R4, RZ, R4 ;  /* 0x00000004ff04723e */ /* 0x000fc800000000ff */
[----:B------:R-:W-:Y:S01]  /*ff30*/  PRMT R10, R4, 0x7610, R10 ;  /* 0x00007610040a7816 */ /* 0x000fe2000000000a */
[----:B------:R-:W-:-:S05]  /*ff40*/  @P2 IMAD.MOV.U32 R4, RZ, RZ, R160 ;  /* 0x000000ffff042224 */ /* 0x000fca00078e00a0 */
[----:B------:R0:W-:Y:S01]  /*ff50*/  @P2 STG.E.U16 desc[UR36][R4.64+0x42], R10 ;  /* 0x0000420a04002986 */ /* 0x0001e2000c101524 */
[----:B------:R-:W-:Y:S05]  /*ff60*/  @!P3 BRA `(.L_x_327) ;  /* 0x000000000004b947 */ /* 0x000fea0003800000 */
[----:B------:R0:W5:Y:S02]  /*ff70*/  LDG.E.LTC128B.U16 R3, desc[UR36][R6.64+0x50] ;  /* 0x0000502406037981 */ /* 0x000164000c1e1520 */
.L_x_327:
[----:B------:R-:W-:Y:S05]  /*ff80*/  BSYNC B1 ;  /* 0x0000000000017941 */ /* 0x000fea0003800000 */
.L_x_326:
        /* <DEDUP_REMOVED lines=9> */
.L_x_329:
[----:B------:R-:W-:Y:S05]  /*10020*/  BSYNC B1 ;  /* 0x0000000000017941 */ /* 0x000fea0003800000 */
.L_x_328:
        /* <DEDUP_REMOVED lines=9> */
.L_x_331:
[----:B------:R-:W-:Y:S05]  /*100c0*/  BSYNC B1 ;  /* 0x0000000000017941 */ /* 0x000fea0003800000 */
.L_x_330:
[----:B-----5:R-:W-:Y:S01]  /*100d0*/  HADD2.F32 R5, -RZ, R3.H0_H0 ;  /* 0x20000003ff057230 */ /* 0x020fe20000004100 */
[----:B------:R-:W-:Y:S01]  /*100e0*/  ISETP.GT.AND P2, PT, R0, 0x29, P1 ;  /* 0x000000290000780c */ /* 0x000fe20000f44270 */
[----:B0-----:R-:W-:Y:S01]  /*100f0*/  @P3 IMAD.MOV.U32 R4, RZ, RZ, R160 ;  /* 0x000000ffff043224 */ /* 0x001fe200078e00a0 */
[----:B------:R-:W-:Y:S02]  /*10100*/  BSSY B1, `(.L_x_332) ;  /* 0x0000009000017945 */ /* 0x000fe40003800000 */
        /* <DEDUP_REMOVED lines=8> */
.L_x_333:
[----:B------:R-:W-:Y:S05]  /*10190*/  BSYNC B1 ;  /* 0x0000000000017941 */ /* 0x000fea0003800000 */
.L_x_332:
        /* <DEDUP_REMOVED lines=12> */
.L_x_335:
[----:B------:R-:W-:Y:S05]  /*10260*/  BSYNC B1 ;  /* 0x0000000000017941 */ /* 0x000fea0003800000 */
.L_x_334:
        /* <DEDUP_REMOVED lines=9> */
.L_x_337:
[----:B------:R-:W-:Y:S05]  /*10300*/  BSYNC B1 ;  /* 0x0000000000017941 */ /* 0x000fea0003800000 */
.L_x_336:
        /* <DEDUP_REMOVED lines=9> */
.L_x_339:
[----:B------:R-:W-:Y:S05]  /*103a0*/  BSYNC B1 ;  /* 0x0000000000017941 */ /* 0x000fea0003800000 */
.L_x_338:
        /* <DEDUP_REMOVED lines=12> */
.L_x_341:
[----:B------:R-:W-:Y:S05]  /*10470*/  BSYNC B1 ;  /* 0x0000000000017941 */ /* 0x000fea0003800000 */
.L_x_340:
        /* <DEDUP_REMOVED lines=12> */
.L_x_343:
[----:B------:R-:W-:Y:S05]  /*10540*/  BSYNC B1 ;  /* 0x0000000000017941 */ /* 0x000fea0003800000 */
.L_x_342:
        /* <DEDUP_REMOVED lines=9> */
.L_x_345:
[----:B------:R-:W-:Y:S05]  /*105e0*/  BSYNC B1 ;  /* 0x0000000000017941 */ /* 0x000fea0003800000 */
.L_x_344:
        /* <DEDUP_REMOVED lines=9> */
.L_x_347:
[----:B------:R-:W-:Y:S05]  /*10680*/  BSYNC B1 ;  /* 0x0000000000017941 */ /* 0x000fea0003800000 */
.L_x_346:
        /* <DEDUP_REMOVED lines=12> */
.L_x_349:
[----:B------:R-:W-:Y:S05]  /*10750*/  BSYNC B1 ;  /* 0x0000000000017941 */ /* 0x000fea0003800000 */
.L_x_348:
        /* <DEDUP_REMOVED lines=12> */
.L_x_351:
[----:B------:R-:W-:Y:S05]  /*10820*/  BSYNC B1 ;  /* 0x0000000000017941 */ /* 0x000fea0003800000 */
.L_x_350:
        /* <DEDUP_REMOVED lines=9> */
.L_x_353:
[----:B------:R-:W-:Y:S05]  /*108c0*/  BSYNC B1 ;  /* 0x0000000000017941 */ /* 0x000fea0003800000 */
.L_x_352:
        /* <DEDUP_REMOVED lines=9> */
.L_x_355:
[----:B------:R-:W-:Y:S05]  /*10960*/  BSYNC B1 ;  /* 0x0000000000017941 */ /* 0x000fea0003800000 */
.L_x_354:
        /* <DEDUP_REMOVED lines=12> */
.L_x_357:
[----:B------:R-:W-:Y:S05]  /*10a30*/  BSYNC B1 ;  /* 0x0000000000017941 */ /* 0x000fea0003800000 */
.L_x_356:
        /* <DEDUP_REMOVED lines=12> */
.L_x_359:
[----:B------:R-:W-:Y:S05]  /*10b00*/  BSYNC B1 ;  /* 0x0000000000017941 */ /* 0x000fea0003800000 */
.L_x_358:
        /* <DEDUP_REMOVED lines=9> */
.L_x_361:
[----:B------:R-:W-:Y:S05]  /*10ba0*/  BSYNC B1 ;  /* 0x0000000000017941 */ /* 0x000fea0003800000 */
.L_x_360:
        /* <DEDUP_REMOVED lines=9> */
.L_x_363:
[----:B------:R-:W-:Y:S05]  /*10c40*/  BSYNC B1 ;  /* 0x0000000000017941 */ /* 0x000fea0003800000 */
.L_x_362:
        /* <DEDUP_REMOVED lines=12> */
.L_x_365:
[----:B------:R-:W-:Y:S05]  /*10d10*/  BSYNC B1 ;  /* 0x0000000000017941 */ /* 0x000fea0003800000 */
.L_x_364:
        /* <DEDUP_REMOVED lines=12> */
.L_x_367:
[----:B------:R-:W-:Y:S05]  /*10de0*/  BSYNC B1 ;  /* 0x0000000000017941 */ /* 0x000fea0003800000 */
.L_x_366:
        /* <DEDUP_REMOVED lines=9> */
.L_x_369:
[----:B------:R-:W-:Y:S05]  /*10e80*/  BSYNC B1 ;  /* 0x0000000000017941 */ /* 0x000fea0003800000 */
.L_x_368:
        /* <DEDUP_REMOVED lines=9> */
.L_x_371:
[----:B------:R-:W-:Y:S05]  /*10f20*/  BSYNC B1 ;  /* 0x0000000000017941 */ /* 0x000fea0003800000 */
.L_x_370:
        /* <DEDUP_REMOVED lines=12> */
.L_x_373:
[----:B------:R-:W-:Y:S05]  /*10ff0*/  BSYNC B1 ;  /* 0x0000000000017941 */ /* 0x000fea0003800000 */
.L_x_372:
        /* <DEDUP_REMOVED lines=12> */
.L_x_375:
[----:B------:R-:W-:Y:S05]  /*110c0*/  BSYNC B1 ;  /* 0x0000000000017941 */ /* 0x000fea0003800000 */
.L_x_374:
        /* <DEDUP_REMOVED lines=9> */
.L_x_377:
[----:B------:R-:W-:Y:S05]  /*11160*/  BSYNC B1 ;  /* 0x0000000000017941 */ /* 0x000fea0003800000 */
.L_x_376:
        /* <DEDUP_REMOVED lines=9> */
.L_x_379:
[----:B------:R-:W-:Y:S05]  /*11200*/  BSYNC B1 ;  /* 0x0000000000017941 */ /* 0x000fea0003800000 */
.L_x_378:
        /* <DEDUP_REMOVED lines=12> */
.L_x_381:
[----:B------:R-:W-:Y:S05]  /*112d0*/  BSYNC B1 ;  /* 0x0000000000017941 */ /* 0x000fea0003800000 */
.L_x_380:
        /* <DEDUP_REMOVED lines=12> */
.L_x_383:
[----:B------:R-:W-:Y:S05]  /*113a0*/  BSYNC B1 ;  /* 0x0000000000017941 */ /* 0x000fea0003800000 */
.L_x_382:
        /* <DEDUP_REMOVED lines=9> */
.L_x_385:
[----:B------:R-:W-:Y:S05]  /*11440*/  BSYNC B1 ;  /* 0x0000000000017941 */ /* 0x000fea0003800000 */
.L_x_384:
        /* <DEDUP_REMOVED lines=9> */
.L_x_387:
[----:B------:R-:W-:Y:S05]  /*114e0*/  BSYNC B1 ;  /* 0x0000000000017941 */ /* 0x000fea0003800000 */
.L_x_386:
        /* <DEDUP_REMOVED lines=12> */
.L_x_389:
[----:B------:R-:W-:Y:S05]  /*115b0*/  BSYNC B1 ;  /* 0x0000000000017941 */ /* 0x000fea0003800000 */
.L_x_388:
        /* <DEDUP_REMOVED lines=12> */
.L_x_391:
[----:B------:R-:W-:Y:S05]  /*11680*/  BSYNC B1 ;  /* 0x0000000000017941 */ /* 0x000fea0003800000 */
.L_x_390:
        /* <DEDUP_REMOVED lines=9> */
.L_x_393:
[----:B------:R-:W-:Y:S05]  /*11720*/  BSYNC B1 ;  /* 0x0000000000017941 */ /* 0x000fea0003800000 */
.L_x_392:
        /* <DEDUP_REMOVED lines=9> */
.L_x_395:
[----:B------:R-:W-:Y:S05]  /*117c0*/  BSYNC B1 ;  /* 0x0000000000017941 */ /* 0x000fea0003800000 */
.L_x_394:
        /* <DEDUP_REMOVED lines=12> */
.L_x_397:
[----:B------:R-:W-:Y:S05]  /*11890*/  BSYNC B1 ;  /* 0x0000000000017941 */ /* 0x000fea0003800000 */
.L_x_396:
        /* <DEDUP_REMOVED lines=12> */
.L_x_399:
[----:B------:R-:W-:Y:S05]  /*11960*/  BSYNC B1 ;  /* 0x0000000000017941 */ /* 0x000fea0003800000 */
.L_x_398:
        /* <DEDUP_REMOVED lines=9> */
.L_x_401:
[----:B------:R-:W-:Y:S05]  /*11a00*/  BSYNC B1 ;  /* 0x0000000000017941 */ /* 0x000fea0003800000 */
.L_x_400:
        /* <DEDUP_REMOVED lines=9> */
.L_x_403:
[----:B------:R-:W-:Y:S05]  /*11aa0*/  BSYNC B1 ;  /* 0x0000000000017941 */ /* 0x000fea0003800000 */
.L_x_402:
        /* <DEDUP_REMOVED lines=12> */
.L_x_405:
[----:B------:R-:W-:Y:S05]  /*11b70*/  BSYNC B1 ;  /* 0x0000000000017941 */ /* 0x000fea0003800000 */
.L_x_404:
        /* <DEDUP_REMOVED lines=12> */
.L_x_407:
[----:B------:R-:W-:Y:S05]  /*11c40*/  BSYNC B1 ;  /* 0x0000000000017941 */ /* 0x000fea0003800000 */
.L_x_406:
        /* <DEDUP_REMOVED lines=9> */
.L_x_409:
[----:B------:R-:W-:Y:S05]  /*11ce0*/  BSYNC B1 ;  /* 0x0000000000017941 */ /* 0x000fea0003800000 */
.L_x_408:
        /* <DEDUP_REMOVED lines=9> */
.L_x_411:
[----:B------:R-:W-:Y:S05]  /*11d80*/  BSYNC B1 ;  /* 0x0000000000017941 */ /* 0x000fea0003800000 */
.L_x_410:
        /* <DEDUP_REMOVED lines=12> */
.L_x_413:
[----:B------:R-:W-:Y:S05]  /*11e50*/  BSYNC B1 ;  /* 0x0000000000017941 */ /* 0x000fea0003800000 */
.L_x_412:
        /* <DEDUP_REMOVED lines=12> */
.L_x_415:
[----:B------:R-:W-:Y:S05]  /*11f20*/  BSYNC B1 ;  /* 0x0000000000017941 */ /* 0x000fea0003800000 */
.L_x_414:
        /* <DEDUP_REMOVED lines=9> */
.L_x_417:
[----:B------:R-:W-:Y:S05]  /*11fc0*/  BSYNC B1 ;  /* 0x0000000000017941 */ /* 0x000fea0003800000 */
.L_x_416:
        /* <DEDUP_REMOVED lines=9> */
.L_x_419:
[----:B------:R-:W-:Y:S05]  /*12060*/  BSYNC B1 ;  /* 0x0000000000017941 */ /* 0x000fea0003800000 */
.L_x_418:
        /* <DEDUP_REMOVED lines=12> */
.L_x_421:
[----:B------:R-:W-:Y:S05]  /*12130*/  BSYNC B1 ;  /* 0x0000000000017941 */ /* 0x000fea0003800000 */
.L_x_420:
        /* <DEDUP_REMOVED lines=12> */
.L_x_423:
[----:B------:R-:W-:Y:S05]  /*12200*/  BSYNC B1 ;  /* 0x0000000000017941 */ /* 0x000fea0003800000 */
.L_x_422:
        /* <DEDUP_REMOVED lines=9> */
.L_x_425:
[----:B------:R-:W-:Y:S05]  /*122a0*/  BSYNC B1 ;  /* 0x0000000000017941 */ /* 0x000fea0003800000 */
.L_x_424:
        /* <DEDUP_REMOVED lines=9> */
.L_x_427:
[----:B------:R-:W-:Y:S05]  /*12340*/  BSYNC B1 ;  /* 0x0000000000017941 */ /* 0x000fea0003800000 */
.L_x_426:
        /* <DEDUP_REMOVED lines=12> */
.L_x_429:
[----:B------:R-:W-:Y:S05]  /*12410*/  BSYNC B1 ;  /* 0x0000000000017941 */ /* 0x000fea0003800000 */
.L_x_428:
        /* <DEDUP_REMOVED lines=12> */
.L_x_431:
[----:B------:R-:W-:Y:S05]  /*124e0*/  BSYNC B1 ;  /* 0x0000000000017941 */ /* 0x000fea0003800000 */
.L_x_430:
        /* <DEDUP_REMOVED lines=9> */
.L_x_433:
[----:B------:R-:W-:Y:S05]  /*12580*/  BSYNC B1 ;  /* 0x0000000000017941 */ /* 0x000fea0003800000 */
.L_x_432:
        /* <DEDUP_REMOVED lines=9> */
.L_x_435:
[----:B------:R-:W-:Y:S05]  /*12620*/  BSYNC B1 ;  /* 0x0000000000017941 */ /* 0x000fea0003800000 */
.L_x_434:
        /* <DEDUP_REMOVED lines=12> */
.L_x_437:
[----:B------:R-:W-:Y:S05]  /*126f0*/  BSYNC B1 ;  /* 0x0000000000017941 */ /* 0x000fea0003800000 */
.L_x_436:
        /* <DEDUP_REMOVED lines=12> */
.L_x_439:
[----:B------:R-:W-:Y:S05]  /*127c0*/  BSYNC B1 ;  /* 0x0000000000017941 */ /* 0x000fea0003800000 */
.L_x_438:
        /* <DEDUP_REMOVED lines=9> */
.L_x_441:
[----:B------:R-:W-:Y:S05]  /*12860*/  BSYNC B1 ;  /* 0x0000000000017941 */ /* 0x000fea0003800000 */
.L_x_440:
        /* <DEDUP_REMOVED lines=9> */
.L_x_443:
[----:B------:R-:W-:Y:S05]  /*12900*/  BSYNC B1 ;  /* 0x0000000000017941 */ /* 0x000fea0003800000 */
.L_x_442:
        /* <DEDUP_REMOVED lines=12> */
.L_x_445:
[----:B------:R-:W-:Y:S05]  /*129d0*/  BSYNC B1 ;  /* 0x0000000000017941 */ /* 0x000fea0003800000 */
.L_x_444:
        /* <DEDUP_REMOVED lines=12> */
.L_x_447:
[----:B------:R-:W-:Y:S05]  /*12aa0*/  BSYNC B1 ;  /* 0x0000000000017941 */ /* 0x000fea0003800000 */
.L_x_446:
        /* <DEDUP_REMOVED lines=9> */
.L_x_449:
[----:B------:R-:W-:Y:S05]  /*12b40*/  BSYNC B1 ;  /* 0x0000000000017941 */ /* 0x000fea0003800000 */
.L_x_448:
        /* <DEDUP_REMOVED lines=9> */
.L_x_451:
[----:B------:R-:W-:Y:S05]  /*12be0*/  BSYNC B1 ;  /* 0x0000000000017941 */ /* 0x000fea0003800000 */
.L_x_450:
        /* <DEDUP_REMOVED lines=12> */
.L_x_453:
[----:B------:R-:W-:Y:S05]  /*12cb0*/  BSYNC B1 ;  /* 0x0000000000017941 */ /* 0x000fea0003800000 */
.L_x_452:
        /* <DEDUP_REMOVED lines=12> */
.L_x_455:
[----:B------:R-:W-:Y:S05]  /*12d80*/  BSYNC B1 ;  /* 0x0000000000017941 */ /* 0x000fea0003800000 */
.L_x_454:
        /* <DEDUP_REMOVED lines=9> */
.L_x_457:
[----:B------:R-:W-:Y:S05]  /*12e20*/  BSYNC B1 ;  /* 0x0000000000017941 */ /* 0x000fea0003800000 */
.L_x_456:
        /* <DEDUP_REMOVED lines=9> */
.L_x_459:
[----:B------:R-:W-:Y:S05]  /*12ec0*/  BSYNC B1 ;  /* 0x0000000000017941 */ /* 0x000fea0003800000 */
.L_x_458:
        /* <DEDUP_REMOVED lines=12> */
.L_x_461:
[----:B------:R-:W-:Y:S05]  /*12f90*/  BSYNC B1 ;  /* 0x0000000000017941 */ /* 0x000fea0003800000 */
.L_x_460:
        /* <DEDUP_REMOVED lines=12> */
.L_x_463:
[----:B------:R-:W-:Y:S05]  /*13060*/  BSYNC B1 ;  /* 0x0000000000017941 */ /* 0x000fea0003800000 */
.L_x_462:
        /* <DEDUP_REMOVED lines=9> */
.L_x_465:
[----:B------:R-:W-:Y:S05]  /*13100*/  BSYNC B1 ;  /* 0x0000000000017941 */ /* 0x000fea0003800000 */
.L_x_464:
        /* <DEDUP_REMOVED lines=9> */
.L_x_467:
[----:B------:R-:W-:Y:S05]  /*131a0*/  BSYNC B1 ;  /* 0x0000000000017941 */ /* 0x000fea0003800000 */
.L_x_466:
        /* <DEDUP_REMOVED lines=12> */
.L_x_469:
[----:B------:R-:W-:Y:S05]  /*13270*/  BSYNC B1 ;  /* 0x0000000000017941 */ /* 0x000fea0003800000 */
.L_x_468:
        /* <DEDUP_REMOVED lines=12> */
.L_x_471:
[----:B------:R-:W-:Y:S05]  /*13340*/  BSYNC B1 ;  /* 0x0000000000017941 */ /* 0x000fea0003800000 */
.L_x_470:
        /* <DEDUP_REMOVED lines=9> */
.L_x_473:
[----:B------:R-:W-:Y:S05]  /*133e0*/  BSYNC B1 ;  /* 0x0000000000017941 */ /* 0x000fea0003800000 */
.L_x_472:
        /* <DEDUP_REMOVED lines=9> */
.L_x_475:
[----:B------:R-:W-:Y:S05]  /*13480*/  BSYNC B1 ;  /* 0x0000000000017941 */ /* 0x000fea0003800000 */
.L_x_474:
        /* <DEDUP_REMOVED lines=12> */
.L_x_477:
[----:B------:R-:W-:Y:S05]  /*13550*/  BSYNC B1 ;  /* 0x0000000000017941 */ /* 0x000fea0003800000 */
.L_x_476:
        /* <DEDUP_REMOVED lines=12> */
.L_x_479:
[----:B------:R-:W-:Y:S05]  /*13620*/  BSYNC B1 ;  /* 0x0000000000017941 */ /* 0x000fea0003800000 */
.L_x_478:
        /* <DEDUP_REMOVED lines=9> */
.L_x_481:
[----:B------:R-:W-:Y:S05]  /*136c0*/  BSYNC B1 ;  /* 0x0000000000017941 */ /* 0x000fea0003800000 */
.L_x_480:
        /* <DEDUP_REMOVED lines=9> */
.L_x_483:
[----:B------:R-:W-:Y:S05]  /*13760*/  BSYNC B1 ;  /* 0x0000000000017941 */ /* 0x000fea0003800000 */
.L_x_482:
        /* <DEDUP_REMOVED lines=12> */
.L_x_485:
[----:B------:R-:W-:Y:S05]  /*13830*/  BSYNC B1 ;  /* 0x0000000000017941 */ /* 0x000fea0003800000 */
.L_x_484:
        /* <DEDUP_REMOVED lines=12> */
.L_x_487:
[----:B------:R-:W-:Y:S05]  /*13900*/  BSYNC B1 ;  /* 0x0000000000017941 */ /* 0x000fea0003800000 */
.L_x_486:
        /* <DEDUP_REMOVED lines=9> */
.L_x_489:
[----:B------:R-:W-:Y:S05]  /*139a0*/  BSYNC B1 ;  /* 0x0000000000017941 */ /* 0x000fea0003800000 */
.L_x_488:
        /* <DEDUP_REMOVED lines=9> */
.L_x_491:
[----:B------:R-:W-:Y:S05]  /*13a40*/  BSYNC B1 ;  /* 0x0000000000017941 */ /* 0x000fea0003800000 */
.L_x_490:
        /* <DEDUP_REMOVED lines=12> */
.L_x_493:
[----:B------:R-:W-:Y:S05]  /*13b10*/  BSYNC B1 ;  /* 0x0000000000017941 */ /* 0x000fea0003800000 */
.L_x_492:
        /* <DEDUP_REMOVED lines=12> */
.L_x_495:
[----:B------:R-:W-:Y:S05]  /*13be0*/  BSYNC B1 ;  /* 0x0000000000017941 */ /* 0x000fea0003800000 */
.L_x_494:
        /* <DEDUP_REMOVED lines=9> */
.L_x_497:
[----:B------:R-:W-:Y:S05]  /*13c80*/  BSYNC B1 ;  /* 0x0000000000017941 */ /* 0x000fea0003800000 */
.L_x_496:
        /* <DEDUP_REMOVED lines=9> */
.L_x_499:
[----:B------:R-:W-:Y:S05]  /*13d20*/  BSYNC B1 ;  /* 0x0000000000017941 */ /* 0x000fea0003800000 */
.L_x_498:
        /* <DEDUP_REMOVED lines=12> */
.L_x_501:
[----:B------:R-:W-:Y:S05]  /*13df0*/  BSYNC B1 ;  /* 0x0000000000017941 */ /* 0x000fea0003800000 */
.L_x_500:
        /* <DEDUP_REMOVED lines=12> */
.L_x_503:
[----:B------:R-:W-:Y:S05]  /*13ec0*/  BSYNC B1 ;  /* 0x0000000000017941 */ /* 0x000fea0003800000 */
.L_x_502:
        /* <DEDUP_REMOVED lines=9> */
.L_x_505:
[----:B------:R-:W-:Y:S05]  /*13f60*/  BSYNC B1 ;  /* 0x0000000000017941 */ /* 0x000fea0003800000 */
.L_x_504:
        /* <DEDUP_REMOVED lines=9> */
.L_x_507:
[----:B------:R-:W-:Y:S05]  /*14000*/  BSYNC B1 ;  /* 0x0000000000017941 */ /* 0x000fea0003800000 */
.L_x_506:
        /* <DEDUP_REMOVED lines=12> */
.L_x_509:
[----:B------:R-:W-:Y:S05]  /*140d0*/  BSYNC B1 ;  /* 0x0000000000017941 */ /* 0x000fea0003800000 */
.L_x_508:
        /* <DEDUP_REMOVED lines=12> */
.L_x_511:
[----:B------:R-:W-:Y:S05]  /*141a0*/  BSYNC B1 ;  /* 0x0000000000017941 */ /* 0x000fea0003800000 */
.L_x_510:
        /* <DEDUP_REMOVED lines=9> */
.L_x_513:
[----:B------:R-:W-:Y:S05]  /*14240*/  BSYNC B1 ;  /* 0x0000000000017941 */ /* 0x000fea0003800000 */
.L_x_512:
        /* <DEDUP_REMOVED lines=9> */
.L_x_515:
[----:B------:R-:W-:Y:S05]  /*142e0*/  BSYNC B1 ;  /* 0x0000000000017941 */ /* 0x000fea0003800000 */
.L_x_514:
        /* <DEDUP_REMOVED lines=12> */
.L_x_517:
[----:B------:R-:W-:Y:S05]  /*143b0*/  BSYNC B1 ;  /* 0x0000000000017941 */ /* 0x000fea0003800000 */
.L_x_516:
        /* <DEDUP_REMOVED lines=12> */
.L_x_519:
[----:B------:R-:W-:Y:S05]  /*14480*/  BSYNC B1 ;  /* 0x0000000000017941 */ /* 0x000fea0003800000 */
.L_x_518:
        /* <DEDUP_REMOVED lines=9> */
.L_x_521:
[----:B------:R-:W-:Y:S05]  /*14520*/  BSYNC B1 ;  /* 0x0000000000017941 */ /* 0x000fea0003800000 */
.L_x_520:
        /* <DEDUP_REMOVED lines=9> */
.L_x_523:
[----:B------:R-:W-:Y:S05]  /*145c0*/  BSYNC B1 ;  /* 0x0000000000017941 */ /* 0x000fea0003800000 */
.L_x_522:
        /* <DEDUP_REMOVED lines=12> */
.L_x_525:
[----:B------:R-:W-:Y:S05]  /*14690*/  BSYNC B1 ;  /* 0x0000000000017941 */ /* 0x000fea0003800000 */
.L_x_524:
        /* <DEDUP_REMOVED lines=12> */
.L_x_527:
[----:B------:R-:W-:Y:S05]  /*14760*/  BSYNC B1 ;  /* 0x0000000000017941 */ /* 0x000fea0003800000 */
.L_x_526:
        /* <DEDUP_REMOVED lines=9> */
.L_x_529:
[----:B------:R-:W-:Y:S05]  /*14800*/  BSYNC B1 ;  /* 0x0000000000017941 */ /* 0x000fea0003800000 */
.L_x_528:
        /* <DEDUP_REMOVED lines=9> */
.L_x_531:
[----:B------:R-:W-:Y:S05]  /*148a0*/  BSYNC B1 ;  /* 0x0000000000017941 */ /* 0x000fea0003800000 */
.L_x_530:
        /* <DEDUP_REMOVED lines=12> */
.L_x_533:
[----:B------:R-:W-:Y:S05]  /*14970*/  BSYNC B1 ;  /* 0x0000000000017941 */ /* 0x000fea0003800000 */
.L_x_532:
        /* <DEDUP_REMOVED lines=12> */
.L_x_535:
[----:B------:R-:W-:Y:S05]  /*14a40*/  BSYNC B1 ;  /* 0x0000000000017941 */ /* 0x000fea0003800000 */
.L_x_534:
        /* <DEDUP_REMOVED lines=9> */
.L_x_537:
[----:B------:R-:W-:Y:S05]  /*14ae0*/  BSYNC B1 ;  /* 0x0000000000017941 */ /* 0x000fea0003800000 */
.L_x_536:
        /* <DEDUP_REMOVED lines=9> */
.L_x_539:
[----:B------:R-:W-:Y:S05]  /*14b80*/  BSYNC B1 ;  /* 0x0000000000017941 */ /* 0x000fea0003800000 */
.L_x_538:
[----:B-----5:R-:W-:Y:S01]  /*14b90*/  HADD2.F32 R5, -RZ, R3.H0_H0 ;  /* 0x20000003ff057230 */ /* 0x020fe20000004100 */
[----:B0-----:R-:W-:Y:S01]  /*14ba0*/  @P2 MOV R4, R160 ;  /* 0x000000a000042202 */ /* 0x001fe20000000f00 */
[----:B------:R-:W-:Y:S01]  /*14bb0*/  BSSY B1, `(.L_x_540) ;  /* 0x000000a000017945 */ /* 0x000fe20003800000 */
[----:B------:R-:W-:Y:S02]  /*14bc0*/  ISETP.GT.AND P1, PT, R0, 0xf9, P1 ;  /* 0x000000f90000780c */ /* 0x000fe40000f24270 */
[----:B------:R-:W-:-:S04]  /*14bd0*/  FMUL R5, R5, R16 ;  /* 0x0000001005057220 */ /* 0x000fc80000400000 */
[----:B------:R-:W-:-:S05]  /*14be0*/  FFMA R5, R150, R2, R5 ;  /* 0x0000000296057223 */ /* 0x000fca0000000005 */
[----:B------:R-:W-:-:S04]  /*14bf0*/  F2FP.F16.F32.PACK_AB R5, RZ, R5 ;  /* 0x00000005ff05723e */ /* 0x000fc800000000ff */
[----:B-1--4-:R-:W-:Y:S01]  /*14c00*/  PRMT R6, R5, 0x7610, R6 ;  /* 0x0000761005067816 */ /* 0x012fe20000000006 */
[----:B------:R-:W-:-:S05]  /*14c10*/  @P2 IMAD.MOV.U32 R5, RZ, RZ, R161 ;  /* 0x000000ffff052224 */ /* 0x000fca00078e00a1 */
[----:B------:R0:W-:Y:S01]  /*14c20*/  @P2 STG.E.U16 desc[UR36][R4.64+0x1f0], R6 ;  /* 0x0001f00604002986 */ /* 0x0001e2000c101524 */
[----:B------:R-:W-:Y:S05]  /*14c30*/  @!P1 BRA `(.L_x_541) ;  /* 0x0000000000049947 */ /* 0x000fea0003800000 */
[----:B------:R1:W5:Y:S02]  /*14c40*/  LDG.E.LTC128B.U16 R3, desc[UR36][R12.64+0x1f2] ;  /* 0x0001f2240c037981 */ /* 0x000364000c1e1520 */
.L_x_541:
[----:B------:R-:W-:Y:S05]  /*14c50*/  BSYNC B1 ;  /* 0x0000000000017941 */ /* 0x000fea0003800000 */
.L_x_540:
[----:B------:R-:W-:Y:S05]  /*14c60*/  @!P1 BRA `(.L_x_542) ;  /* 0x0000004c00b09947 */ /* 0x000fea0003800000 */
[----:B-----5:R-:W-:-:S05]  /*14c70*/  HADD2.F32 R3, -RZ, R3.H0_H0 ;  /* 0x20000003ff037230 */ /* 0x020fca0000004100 */
[----:B------:R-:W-:-:S04]  /*14c80*/  FMUL R0, R3, R16 ;  /* 0x0000001003007220 */ /* 0x000fc80000400000 */
[----:B------:R-:W-:-:S05]  /*14c90*/  FFMA R0, R151, R2, R0 ;  /* 0x0000000297007223 */ /* 0x000fca0000000000 */
[----:B------:R-:W-:-:S05]  /*14ca0*/  F2FP.F16.F32.PACK_AB R0, RZ, R0 ;  /* 0x00000000ff00723e */ /* 0x000fca00000000ff */
[----:B------:R4:W-:Y:S01]  /*14cb0*/  STG.E.U16 desc[UR36][R160.64+0x1f2], R0 ;  /* 0x0001f200a0007986 */ /* 0x0009e2000c101524 */
[----:B------:R-:W-:Y:S05]  /*14cc0*/  BRA `(.L_x_542) ;  /* 0x0000004c00987947 */ /* 0x000fea0003800000 */
.L_x_35:
[----:B------:R-:W2:Y:S01]  /*14cd0*/  LDL.LU R3, [R1] ;  /* 0x0000000001037983 */ /* 0x000ea20000300800 */
[----:B------:R-:W-:-:S03]  /*14ce0*/  ULDC.64 UR4, c[0x0][0x5c0] ;  /* 0x0001700000047ab9 */ /* 0x000fc60000000a00 */
[----:B------:R-:W3:Y:S04]  /*14cf0*/  LDL.LU R9, [R1+0x60] ;  /* 0x0000600001097983 */ /* 0x000ee80000300800 */
[----:B------:R-:W4:Y:S04]  /*14d00*/  LDL.LU R11, [R1+0x8c] ;  /* 0x00008c00010b7983 */ /* 0x000f280000300800 */
[----:B------:R-:W5:Y:S04]  /*14d10*/  LDL.LU R12, [R1+0x90] ;  /* 0x00009000010c7983 */ /* 0x000f680000300800 */
        /* <DEDUP_REMOVED lines=74> */
[----:B------:R-:W5:Y:S01]  /*151c0*/  LDL.LU R161, [R1+0x1cc] ;  /* 0x0001cc0001a17983 */ /* 0x000f620000300800 */
[----:B--2---:R-:W-:-:S03]  /*151d0*/  FMUL R3, R3, R2 ;  /* 0x0000000203037220 */ /* 0x004fc60000400000 */
[----:B------:R-:W2:Y:S01]  /*151e0*/  LDL.LU R160, [R1+0x1d0] ;  /* 0x0001d00001a07983 */ /* 0x000ea20000300800 */
[----:B------:R-:W-:-:S03]  /*151f0*/  LEA R4, P0, R6, UR4, 0x1 ;  /* 0x0000000406047c11 */ /* 0x000fc6000f8008ff */
[----:B------:R-:W2:Y:S04]  /*15200*/  LDL.LU R159, [R1+0x1d4] ;  /* 0x0001d400019f7983 */ /* 0x000ea80000300800 */
[----:B------:R-:W2:Y:S04]  /*15210*/  LDL.LU R158, [R1+0x1d8] ;  /* 0x0001d800019e7983 */ /* 0x000ea80000300800 */
[----:B------:R-:W2:Y:S04]  /*15220*/  LDL.LU R157, [R1+0x1dc] ;  /* 0x0001dc00019d7983 */ /* 0x000ea80000300800 */
[----:B------:R-:W2:Y:S01]  /*15230*/  LDL.LU R156, [R1+0x1e0] ;  /* 0x0001e000019c7983 */ /* 0x000ea20000300800 */
[----:B------:R-:W-:-:S03]  /*15240*/  LEA.HI.X R5, R6, UR5, R10, 0x1, P0 ;  /* 0x0000000506057c11 */ /* 0x000fc600080f0c0a */
[----:B------:R-:W2:Y:S01]  /*15250*/  LDL.LU R155, [R1+0x1e4] ;  /* 0x0001e400019b7983 */ /* 0x000ea20000300800 */
[----:B------:R-:W-:-:S03]  /*15260*/  F2FP.F16.F32.PACK_AB R3, RZ, R3 ;  /* 0x00000003ff03723e */ /* 0x000fc600000000ff */
[----:B------:R-:W2:Y:S04]  /*15270*/  LDL.LU R154, [R1+0x1e8] ;  /* 0x0001e800019a7983 */ /* 0x000ea80000300800 */
[----:B------:R-:W2:Y:S04]  /*15280*/  LDL.LU R23, [R1+0x1ec] ;  /* 0x0001ec0001177983 */ /* 0x000ea80000300800 */
[----:B------:R-:W2:Y:S04]  /*15290*/  LDL.LU R22, [R1+0x1f0] ;  /* 0x0001f00001167983 */ /* 0x000ea80000300800 */
[----:B------:R-:W2:Y:S04]  /*152a0*/  LDL.LU R21, [R1+0x1f4] ;  /* 0x0001f40001157983 */ /* 0x000ea80000300800 */
[----:B------:R-:W2:Y:S04]  /*152b0*/  LDL.LU R20, [R1+0x1f8] ;  /* 0x0001f80001147983 */ /* 0x000ea80000300800 */
[----:B------:R-:W2:Y:S04]  /*152c0*/  LDL.LU R19, [R1+0x1fc] ;  /* 0x0001fc0001137983 */ /* 0x000ea80000300800 */
[----:B------:R-:W3:Y:S04]  /*152d0*/  LDL.LU R7, [R1+0x8] ;  /* 0x0000080001077983 */ /* 0x000ee80000300800 */
[----:B------:R-:W4:Y:S04]  /*152e0*/  LDL.LU R6, [R1+0xc] ;  /* 0x00000c0001067983 */ /* 0x000f280000300800 */
[----:B------:R0:W-:Y:S04]  /*152f0*/  @P1 STG.E.U16 desc[UR36][R4.64], R3 ;  /* 0x0000000304001986 */ /* 0x0001e8000c101524 */
[----:B0-----:R-:W5:Y:S01]  /*15300*/  LDL.LU R3, [R1+0x4] ;  /* 0x0000040001037983 */ /* 0x001f620000300800 */
[----:B------:R-:W-:Y:S01]  /*15310*/  ISETP.GT.AND P0, PT, R0, 0x1, P3 ;  /* 0x000000010000780c */ /* 0x000fe20001f04270 */
[----:B------:R-:W-:Y:S01]  /*15320*/  USHF.L.U32 UR5, UR8, 0x4, URZ ;  /* 0x0000000408057899 */ /* 0x000fe2000800063f */
[----:B------:R-:W-:Y:S01]  /*15330*/  ISETP.GT.AND P2, PT, R153, 0x8, PT ;  /* 0x000000089900780c */ /* 0x000fe20003f44270 */
[----:B------:R-:W-:Y:S01]  /*15340*/  USHF.L.U64.HI UR4, UR8, 0x4, UR9 ;  /* 0x0000000408047899 */ /* 0x000fe20008010209 */
[----:B---3--:R-:W-:-:S05]  /*15350*/  FMUL R7, R7, R2 ;  /* 0x0000000207077220 */ /* 0x008fca0000400000 */
[----:B------:R-:W-:-:S04]  /*15360*/  F2FP.F16.F32.PACK_AB R7, RZ, R7 ;  /* 0x00000007ff07723e */ /* 0x000fc800000000ff */
[----:B------:R-:W-:Y:S01]  /*15370*/  PRMT R8, R7, 0x7610, R8 ;  /* 0x0000761007087816 */ /* 0x000fe20000000008 */
[----:B-----5:R-:W-:-:S05]  /*15380*/  FMUL R3, R3, R2 ;  /* 0x0000000203037220 */ /* 0x020fca0000400000 */
[----:B------:R-:W-:-:S05]  /*15390*/  F2FP.F16.F32.PACK_AB R3, RZ, R3 ;  /* 0x00000003ff03723e */ /* 0x000fca00000000ff */
[----:B------:R4:W-:Y:S01]  /*153a0*/  @P0 STG.E.U16 desc[UR36][R4.64+0x2], R3 ;  /* 0x0000020304000986 */ /* 0x0009e2000c101524 */
[----:B------:R-:W-:Y:S01]  /*153b0*/  ISETP.GT.AND P0, PT, R0, RZ, P2 ;  /* 0x000000ff0000720c */ /* 0x000fe20001704270 */
[----:B----4-:R-:W-:Y:S01]  /*153c0*/  FMUL R3, R6, R2 ;  /* 0x0000000206037220 */ /* 0x010fe20000400000 */
[----:B------:R-:W-:-:S04]  /*153d0*/  IADD3 R6, P1, R4, UR5, RZ ;  /* 0x0000000504067c10 */ /* 0x000fc8000ff3e0ff */
[----:B------:R-:W-:Y:S02]  /*153e0*/  IADD3.X R7, R5, UR4, RZ, P1, !PT ;  /* 0x0000000405077c10 */ /* 0x000fe40008ffe4ff */
[----:B------:R-:W-:-:S05]  /*153f0*/  F2FP.F16.F32.PACK_AB R3, RZ, R3 ;  /* 0x00000003ff03723e */ /* 0x000fca00000000ff */
[----:B------:R0:W-:Y:S01]  /*15400*/  @P0 STG.E.U16 desc[UR36][R6.64], R8 ;  /* 0x0000000806000986 */ /* 0x0001e2000c101524 */
[----:B------:R-:W-:-:S03]  /*15410*/  ISETP.GT.AND P0, PT, R0, 0x1, P2 ;  /* 0x000000010000780c */ /* 0x000fc60001704270 */
[----:B0-----:R-:W3:Y:S10]  /*15420*/  LDL.LU R8, [R1+0x50] ;  /* 0x0000500001087983 */ /* 0x001ef40000300800 */
[----:B------:R0:W-:Y:S04]  /*15430*/  @P0 STG.E.U16 desc[UR36][R6.64+0x2], R3 ;  /* 0x0000020306000986 */ /* 0x0001e8000c101524 */
[----:B0-----:R-:W4:Y:S01]  /*15440*/  LDL.LU R3, [R1+0x10] ;  /* 0x0000100001037983 */ /* 0x001f220000300800 */
[----:B------:R-:W-:Y:S01]  /*15450*/  ISETP.GT.AND P0, PT, R0, 0x8, P3 ;  /* 0x000000080000780c */ /* 0x000fe20001f04270 */
[----:B----4-:R-:W-:-:S05]  /*15460*/  FMUL R3, R3, R2 ;  /* 0x0000000203037220 */ /* 0x010fca0000400000 */
[----:B------:R-:W-:-:S07]  /*15470*/  F2FP.F16.F32.PACK_AB R3, RZ, R3 ;  /* 0x00000003ff03723e */ /* 0x000fce00000000ff */
        /* <DEDUP_REMOVED lines=73> */
[----:B---3--:R-:W-:-:S05]  /*15910*/  FMUL R8, R8, R2 ;  /* 0x0000000208087220 */ /* 0x008fca0000400000 */
[----:B------:R-:W-:Y:S01]  /*15920*/  F2FP.F16.F32.PACK_AB R8, RZ, R8 ;  /* 0x00000008ff08723e */ /* 0x000fe200000000ff */
[----:B----4-:R-:W-:-:S05]  /*15930*/  FMUL R3, R3, R2 ;  /* 0x0000000203037220 */ /* 0x010fca0000400000 */
[----:B------:R-:W-:-:S05]  /*15940*/  F2FP.F16.F32.PACK_AB R3, RZ, R3 ;  /* 0x00000003ff03723e */ /* 0x000fca00000000ff */
[----:B------:R0:W-:Y:S01]  /*15950*/  @P0 STG.E.U16 desc[UR36][R6.64+0x42], R3 ;  /* 0x0000420306000986 */ /* 0x0001e2000c101524 */
[----:B------:R-:W-:-:S03]  /*15960*/  ISETP.GT.AND P0, PT, R0, 0x28, P3 ;  /* 0x000000280000780c */ /* 0x000fc60001f04270 */
[----:B0-----:R-:W3:Y:S01]  /*15970*/  LDL.LU R3, [R1+0x54] ;  /* 0x0000540001037983 */ /* 0x001ee20000300800 */
[----:B------:R-:W-:-:S09]  /*15980*/  ISETP.GT.AND P1, PT, R0, 0x29, P3 ;  /* 0x000000290000780c */ /* 0x000fd20001f24270 */
[----:B------:R0:W-:Y:S04]  /*15990*/  @P0 STG.E.U16 desc[UR36][R4.64+0x50], R8 ;  /* 0x0000500804000986 */ /* 0x0001e8000c101524 */
[----:B0-----:R-:W4:Y:S01]  /*159a0*/  LDL.LU R8, [R1+0x58] ;  /* 0x0000580001087983 */ /* 0x001f220000300800 */
[----:B---3--:R-:W-:-:S05]  /*159b0*/  FMUL R3, R3, R2 ;  /* 0x0000000203037220 */ /* 0x008fca0000400000 */
[----:B------:R-:W-:-:S05]  /*159c0*/  F2FP.F16.F32.PACK_AB R3, RZ, R3 ;  /* 0x00000003ff03723e */ /* 0x000fca00000000ff */
[----:B------:R0:W-:Y:S01]  /*159d0*/  @P1 STG.E.U16 desc[UR36][R4.64+0x52], R3 ;  /* 0x0000520304001986 */ /* 0x0001e2000c101524 */
[----:B----4-:R-:W-:-:S05]  /*159e0*/  FMUL R8, R8, R2 ;  /* 0x0000000208087220 */ /* 0x010fca0000400000 */
[----:B------:R-:W-:Y:S01]  /*159f0*/  F2FP.F16.F32.PACK_AB R8, RZ, R8 ;  /* 0x00000008ff08723e */ /* 0x000fe200000000ff */
[----:B0-----:R-:W3:Y:S03]  /*15a00*/  LDL.LU R3, [R1+0x5c] ;  /* 0x00005c0001037983 */ /* 0x001ee60000300800 */
[----:B------:R-:W-:Y:S02]  /*15a10*/  PRMT R10, R8, 0x7610, R10 ;  /* 0x00007610080a7816 */ /* 0x000fe4000000000a */
[----:B------:R-:W4:Y:S01]  /*15a20*/  LDL.LU R8, [R1+0x64] ;  /* 0x0000640001087983 */ /* 0x000f220000300800 */
[C---:B------:R-:W-:Y:S02]  /*15a30*/  ISETP.GT.AND P1, PT, R0.reuse, 0x28, P2 ;  /* 0x000000280000780c */ /* 0x040fe40001724270 */
[C---:B------:R-:W-:Y:S02]  /*15a40*/  ISETP.GT.AND P4, PT, R0.reuse, 0x29, P2 ;  /* 0x000000290000780c */ /* 0x040fe40001784270 */
[C---:B------:R-:W-:Y:S01]  /*15a50*/  ISETP.GT.AND P5, PT, R0.reuse, 0x30, P3 ;  /* 0x000000300000780c */ /* 0x040fe20001fa4270 */
[----:B------:R-:W-:Y:S01]  /*15a60*/  FMUL R9, R9, R2 ;  /* 0x0000000209097220 */ /* 0x000fe20000400000 */
[----:B------:R-:W-:-:S04]  /*15a70*/  ISETP.GT.AND P0, PT, R0, 0x31, P3 ;  /* 0x000000310000780c */ /* 0x000fc80001f04270 */
[----:B------:R-:W-:-:S03]  /*15a80*/  F2FP.F16.F32.PACK_AB R9, RZ, R9 ;  /* 0x00000009ff09723e */ /* 0x000fc600000000ff */
[----:B------:R0:W-:Y:S04]  /*15a90*/  @P1 STG.E.U16 desc[UR36][R6.64+0x50], R10 ;  /* 0x0000500a06001986 */ /* 0x0001e8000c101524 */
[----:B0-----:R-:W5:Y:S01]  /*15aa0*/  LDL.LU R10, [R1+0x74] ;  /* 0x00007400010a7983 */ /* 0x001f620000300800 */
[----:B---3--:R-:W-:-:S05]  /*15ab0*/  FMUL R3, R3, R2 ;  /* 0x0000000203037220 */ /* 0x008fca0000400000 */
[----:B------:R-:W-:Y:S01]  /*15ac0*/  F2FP.F16.F32.PACK_AB R3, RZ, R3 ;  /* 0x00000003ff03723e */ /* 0x000fe200000000ff */
[----:B----4-:R-:W-:-:S04]  /*15ad0*/  FMUL R8, R8, R2 ;  /* 0x0000000208087220 */ /* 0x010fc80000400000 */
[----:B------:R0:W-:Y:S04]  /*15ae0*/  @P4 STG.E.U16 desc[UR36][R6.64+0x52], R3 ;  /* 0x0000520306004986 */ /* 0x0001e8000c101524 */
[----:B------:R1:W-:Y:S01]  /*15af0*/  @P5 STG.E.U16 desc[UR36][R4.64+0x60], R9 ;  /* 0x0000600904005986 */ /* 0x0003e2000c101524 */
[----:B0-----:R-:W-:-:S03]  /*15b00*/  F2FP.F16.F32.PACK_AB R3, RZ, R8 ;  /* 0x00000008ff03723e */ /* 0x001fc600000000ff */
[----:B------:R-:W3:Y:S01]  /*15b10*/  LDL.LU R8, [R1+0x68] ;  /* 0x0000680001087983 */ /* 0x000ee20000300800 */
[----:B-1----:R-:W-:-:S03]  /*15b20*/  PRMT R9, R3, 0x7610, R9 ;  /* 0x0000761003097816 */ /* 0x002fc60000000009 */
[----:B------:R-:W4:Y:S04]  /*15b30*/  LDL.LU R3, [R1+0x6c] ;  /* 0x00006c0001037983 */ /* 0x000f280000300800 */
[----:B------:R0:W-:Y:S04]  /*15b40*/  @P0 STG.E.U16 desc[UR36][R4.64+0x62], R9 ;  /* 0x0000620904000986 */ /* 0x0001e8000c101524 */
[----:B0-----:R-:W2:Y:S01]  /*15b50*/  LDL.LU R9, [R1+0x70] ;  /* 0x0000700001097983 */ /* 0x001ea20000300800 */
[----:B------:R-:W-:Y:S01]  /*15b60*/  ISETP.GT.AND P1, PT, R0, 0x30, P2 ;  /* 0x000000300000780c */ /* 0x000fe20001724270 */
[----:B---3--:R-:W-:-:S05]  /*15b70*/  FMUL R8, R8, R2 ;  /* 0x0000000208087220 */ /* 0x008fca0000400000 */
[----:B------:R-:W-:-:S07]  /*15b80*/  F2FP.F16.F32.PACK_AB R8, RZ, R8 ;  /* 0x00000008ff08723e */ /* 0x000fce00000000ff */
[----:B------:R0:W-:Y:S01]  /*15b90*/  @P1 STG.E.U16 desc[UR36][R6.64+0x60], R8 ;  /* 0x0000600806001986 */ /* 0x0001e2000c101524 */
[----:B--2---:R-:W-:-:S05]  /*15ba0*/  FMUL R9, R9, R2 ;  /* 0x0000000209097220 */ /* 0x004fca0000400000 */
[----:B0-----:R-:W-:-:S04]  /*15bb0*/  F2FP.F16.F32.PACK_AB R8, RZ, R9 ;  /* 0x00000009ff08723e */ /* 0x001fc800000000ff */
[----:B------:R-:W-:Y:S02]  /*15bc0*/  PRMT R9, R8, 0x7610, R9 ;  /* 0x0000761008097816 */ /* 0x000fe40000000009 */
[----:B------:R-:W2:Y:S01]  /*15bd0*/  LDL.LU R8, [R1+0x78] ;  /* 0x0000780001087983 */ /* 0x000ea20000300800 */
[C---:B------:R-:W-:Y:S01]  /*15be0*/  ISETP.GT.AND P4, PT, R0.reuse, 0x31, P2 ;  /* 0x000000310000780c */ /* 0x040fe20001784270 */
[-C--:B----4-:R-:W-:Y:S01]  /*15bf0*/  FMUL R3, R3, R2.reuse ;  /* 0x0000000203037220 */ /* 0x090fe20000400000 */
[----:B------:R-:W-:Y:S01]  /*15c00*/  ISETP.GT.AND P5, PT, R0, 0x38, P3 ;  /* 0x000000380000780c */ /* 0x000fe20001fa4270 */
[----:B-----5:R-:W-:-:S03]  /*15c10*/  FMUL R10, R10, R2 ;  /* 0x000000020a0a7220 */ /* 0x020fc60000400000 */
[----:B------:R-:W-:Y:S02]  /*15c20*/  F2FP.F16.F32.PACK_AB R3, RZ, R3 ;  /* 0x00000003ff03723e */ /* 0x000fe400000000ff */
[----:B------:R-:W-:-:S05]  /*15c30*/  ISETP.GT.AND P6, PT, R0, 0x39, P3 ;  /* 0x000000390000780c */ /* 0x000fca0001fc4270 */
[----:B------:R0:W-:Y:S04]  /*15c40*/  @P4 STG.E.U16 desc[UR36][R6.64+0x62], R3 ;  /* 0x0000620306004986 */ /* 0x0001e8000c101524 */
[----:B------:R1:W-:Y:S01]  /*15c50*/  @P5 STG.E.U16 desc[UR36][R4.64+0x70], R9 ;  /* 0x0000700904005986 */ /* 0x0003e2000c101524 */
[----:B0-----:R-:W-:-:S04]  /*15c60*/  F2FP.F16.F32.PACK_AB R3, RZ, R10 ;  /* 0x0000000aff03723e */ /* 0x001fc800000000ff */
[----:B------:R-:W-:Y:S01]  /*15c70*/  PRMT R10, R3, 0x7610, R10 ;  /* 0x00007610030a7816 */ /* 0x000fe2000000000a */
[----:B-1----:R-:W3:Y:S04]  /*15c80*/  LDL.LU R9, [R1+0x80] ;  /* 0x0000800001097983 */ /* 0x002ee80000300800 */
[----:B------:R0:W-:Y:S01]  /*15c90*/  @P6 STG.E.U16 desc[UR36][R4.64+0x72], R10 ;  /* 0x0000720a04006986 */ /* 0x0001e2000c101524 */
[----:B--2---:R-:W-:-:S05]  /*15ca0*/  FMUL R8, R8, R2 ;  /* 0x0000000208087220 */ /* 0x004fca0000400000 */
[----:B------:R-:W-:Y:S02]  /*15cb0*/  F2FP.F16.F32.PACK_AB R3, RZ, R8 ;  /* 0x00000008ff03723e */ /* 0x000fe400000000ff */
[----:B------:R-:W2:Y:S02]  /*15cc0*/  LDL.LU R8, [R1+0x7c] ;  /* 0x00007c0001087983 */ /* 0x000ea40000300800 */
[----:B0-----:R-:W-:Y:S02]  /*15cd0*/  PRMT R10, R3, 0x7610, R10 ;  /* 0x00007610030a7816 */ /* 0x001fe4000000000a */
[----:B------:R-:W4:Y:S01]  /*15ce0*/  LDL.LU R3, [R1+0x84] ;  /* 0x0000840001037983 */ /* 0x000f220000300800 */
[C---:B------:R-:W-:Y:S02]  /*15cf0*/  ISETP.GT.AND P0, PT, R0.reuse, 0x38, P2 ;  /* 0x000000380000780c */ /* 0x040fe40001704270 */
[C---:B------:R-:W-:Y:S02]  /*15d00*/  ISETP.GT.AND P1, PT, R0.reuse, 0x39, P2 ;  /* 0x000000390000780c */ /* 0x040fe40001724270 */
[----:B------:R-:W-:-:S02]  /*15d10*/  ISETP.GT.AND P4, PT, R0, 0x40, P3 ;  /* 0x000000400000780c */ /* 0x000fc40001f84270 */
[----:B------:R-:W-:-:S07]  /*15d20*/  ISETP.GT.AND P5, PT, R0, 0x41, P3 ;  /* 0x000000410000780c */ /* 0x000fce0001fa4270 */
[----:B------:R0:W-:Y:S01]  /*15d30*/  @P0 STG.E.U16 desc[UR36][R6.64+0x70], R10 ;  /* 0x0000700a06000986 */ /* 0x0001e2000c101524 */
[----:B---3--:R-:W-:-:S05]  /*15d40*/  FMUL R9, R9, R2 ;  /* 0x0000000209097220 */ /* 0x008fca0000400000 */
[----:B------:R-:W-:Y:S01]  /*15d50*/  F2FP.F16.F32.PACK_AB R9, RZ, R9 ;  /* 0x00000009ff09723e */ /* 0x000fe200000000ff */
[-C--:B--2---:R-:W-:Y:S01]  /*15d60*/  FMUL R8, R8, R2.reuse ;  /* 0x0000000208087220 */ /* 0x084fe20000400000 */
[----:B----4-:R-:W-:-:S04]  /*15d70*/  FMUL R3, R3, R2 ;  /* 0x0000000203037220 */ /* 0x010fc80000400000 */
[----:B------:R-:W-:-:S04]  /*15d80*/  F2FP.F16.F32.PACK_AB R8, RZ, R8 ;  /* 0x00000008ff08723e */ /* 0x000fc800000000ff */
[----:B0-----:R-:W-:Y:S02]  /*15d90*/  PRMT R10, R8, 0x7610, R10 ;  /* 0x00007610080a7816 */ /* 0x001fe4000000000a */
[----:B------:R-:W-:Y:S01]  /*15da0*/  F2FP.F16.F32.PACK_AB R3, RZ, R3 ;  /* 0x00000003ff03723e */ /* 0x000fe200000000ff */
[----:B------:R-:W2:Y:S04]  /*15db0*/  LDL.LU R8, [R1+0x88] ;  /* 0x0000880001087983 */ /* 0x000ea80000300800 */
[----:B------:R-:W-:Y:S04]  /*15dc0*/  @P1 STG.E.U16 desc[UR36][R6.64+0x72], R10 ;  /* 0x0000720a06001986 */ /* 0x000fe8000c101524 */
[----:B------:R0:W-:Y:S04]  /*15dd0*/  @P4 STG.E.U16 desc[UR36][R4.64+0x80], R9 ;  /* 0x0000800904004986 */ /* 0x0001e8000c101524 */
[----:B------:R1:W-:Y:S04]  /*15de0*/  @P5 STG.E.U16 desc[UR36][R4.64+0x82], R3 ;  /* 0x0000820304005986 */ /* 0x0003e8000c101524 */
[----:B0-----:R-:W3:Y:S04]  /*15df0*/  LDL.LU R9, [R1+0x94] ;  /* 0x0000940001097983 */ /* 0x001ee80000300800 */
[----:B-1----:R-:W4:Y:S01]  /*15e00*/  LDL.LU R3, [R1+0x98] ;  /* 0x0000980001037983 */ /* 0x002f220000300800 */
[----:B------:R-:W-:Y:S01]  /*15e10*/  ISETP.GT.AND P0, PT, R0, 0x40, P2 ;  /* 0x000000400000780c */ /* 0x000fe20001704270 */
[----:B--2---:R-:W-:-:S05]  /*15e20*/  FMUL R8, R8, R2 ;  /* 0x0000000208087220 */ /* 0x004fca0000400000 */
[----:B------:R-:W-:-:S07]  /*15e30*/  F2FP.F16.F32.PACK_AB R8, RZ, R8 ;  /* 0x00000008ff08723e */ /* 0x000fce00000000ff */
[----:B------:R0:W-:Y:S01]  /*15e40*/  @P0 STG.E.U16 desc[UR36][R6.64+0x80], R8 ;  /* 0x0000800806000986 */ /* 0x0001e2000c101524 */
[----:B----4-:R-:W-:-:S05]  /*15e50*/  FMUL R3, R3, R2 ;  /* 0x0000000203037220 */ /* 0x010fca0000400000 */
[----:B0-----:R-:W-:Y:S02]  /*15e60*/  F2FP.F16.F32.PACK_AB R8, RZ, R3 ;  /* 0x00000003ff08723e */ /* 0x001fe400000000ff */
[----:B------:R-:W2:Y:S02]  /*15e70*/  LDL.LU R3, [R1+0x9c] ;  /* 0x00009c0001037983 */ /* 0x000ea40000300800 */
[----:B------:R-:W-:Y:S02]  /*15e80*/  PRMT R13, R8, 0x7610, R13 ;  /* 0x00007610080d7816 */ /* 0x000fe4000000000d */
[----:B------:R-:W4:Y:S01]  /*15e90*/  LDL.LU R8, [R1+0xa0] ;  /* 0x0000a00001087983 */ /* 0x000f220000300800 */
[C---:B------:R-:W-:Y:S01]  /*15ea0*/  ISETP.GT.AND P1, PT, R0.reuse, 0x41, P2 ;  /* 0x000000410000780c */ /* 0x040fe20001724270 */
[-C--:B---3--:R-:W-:Y:S01]  /*15eb0*/  FMUL R9, R9, R2.reuse ;  /* 0x0000000209097220 */ /* 0x088fe20000400000 */
[-C--:B------:R-:W-:Y:S01]  /*15ec0*/  FMUL R11, R11, R2.reuse ;  /* 0x000000020b0b7220 */ /* 0x080fe20000400000 */
[----:B------:R-:W-:Y:S01]  /*15ed0*/  ISETP.GT.AND P4, PT, R0, 0x48, P3 ;  /* 0x000000480000780c */ /* 0x000fe20001f84270 */
[----:B------:R-:W-:-:S02]  /*15ee0*/  FMUL R12, R12, R2 ;  /* 0x000000020c0c7220 */ /* 0x000fc40000400000 */
[----:B------:R-:W-:Y:S02]  /*15ef0*/  F2FP.F16.F32.PACK_AB R9, RZ, R9 ;  /* 0x00000009ff09723e */ /* 0x000fe400000000ff */
[----:B------:R-:W-:Y:S02]  /*15f00*/  F2FP.F16.F32.PACK_AB R11, RZ, R11 ;  /* 0x0000000bff0b723e */ /* 0x000fe400000000ff */
[----:B------:R-:W-:Y:S02]  /*15f10*/  F2FP.F16.F32.PACK_AB R10, RZ, R12 ;  /* 0x0000000cff0a723e */ /* 0x000fe400000000ff */
[----:B------:R-:W-:Y:S02]  /*15f20*/  PRMT R12, R9, 0x7610, R12 ;  /* 0x00007610090c7816 */ /* 0x000fe4000000000c */
[C---:B------:R-:W-:Y:S01]  /*15f30*/  ISETP.GT.AND P5, PT, R0.reuse, 0x49, P3 ;  /* 0x000000490000780c */ /* 0x040fe20001fa4270 */
[----:B------:R-:W-:Y:S01]  /*15f40*/  @P1 STG.E.U16 desc[UR36][R6.64+0x82], R11 ;  /* 0x0000820b06001986 */ /* 0x000fe2000c101524 */
[----:B------:R-:W-:-:S02]  /*15f50*/  ISETP.GT.AND P0, PT, R0, 0x48, P2 ;  /* 0x000000480000780c */ /* 0x000fc40001704270 */
[C---:B------:R-:W-:Y:S01]  /*15f60*/  ISETP.GT.AND P1, PT, R0.reuse, 0x49, P2 ;  /* 0x000000490000780c */ /* 0x040fe20001724270 */
[----:B------:R0:W-:Y:S01]  /*15f70*/  @P4 STG.E.U16 desc[UR36][R4.64+0x90], R10 ;  /* 0x0000900a04004986 */ /* 0x0001e2000c101524 */
[----:B------:R-:W-:-:S07]  /*15f80*/  ISETP.GT.AND P4, PT, R0, 0x50, P3 ;  /* 0x000000500000780c */ /* 0x000fce0001f84270 */
[----:B------:R1:W-:Y:S01]  /*15f90*/  @P5 STG.E.U16 desc[UR36][R4.64+0x92], R12 ;  /* 0x0000920c04005986 */ /* 0x0003e2000c101524 */
[----:B------:R-:W-:-:S03]  /*15fa0*/  ISETP.GT.AND P5, PT, R0, 0x51, P3 ;  /* 0x000000510000780c */ /* 0x000fc60001fa4270 */
[----:B------:R3:W-:Y:S01]  /*15fb0*/  @P0 STG.E.U16 desc[UR36][R6.64+0x90], R13 ;  /* 0x0000900d06000986 */ /* 0x0007e2000c101524 */
[C---:B------:R-:W-:Y:S02]  /*15fc0*/  ISETP.GT.AND P0, PT, R0.reuse, 0x51, P2 ;  /* 0x000000510000780c */ /* 0x040fe40001704270 */
[----:B------:R-:W-:Y:S01]  /*15fd0*/  ISETP.GT.AND P6, PT, R0, 0x71, P3 ;  /* 0x000000710000780c */ /* 0x000fe20001fc4270 */
[----:B--2---:R-:W-:-:S05]  /*15fe0*/  FMUL R3, R3, R2 ;  /* 0x0000000203037220 */ /* 0x004fca0000400000 */
[----:B------:R-:W-:Y:S01]  /*15ff0*/  F2FP.F16.F32.PACK_AB R9, RZ, R3 ;  /* 0x00000003ff09723e */ /* 0x000fe200000000ff */
[-C--:B----4-:R-:W-:Y:S01]  /*16000*/  FMUL R3, R8, R2.reuse ;  /* 0x0000000208037220 */ /* 0x090fe20000400000 */
[----:B------:R-:W-:-:S04]  /*16010*/  FMUL R8, R235, R2 ;  /* 0x00000002eb087220 */ /* 0x000fc80000400000 */
[----:B------:R-:W-:Y:S02]  /*16020*/  F2FP.F16.F32.PACK_AB R3, RZ, R3 ;  /* 0x00000003ff03723e */ /* 0x000fe400000000ff */
[----:B0-----:R-:W-:Y:S02]  /*16030*/  PRMT R10, R9, 0x7610, R10 ;  /* 0x00007610090a7816 */ /* 0x001fe4000000000a */
[----:B------:R-:W-:Y:S01]  /*16040*/  PRMT R11, R3, 0x7610, R11 ;  /* 0x00007610030b7816 */ /* 0x000fe2000000000b */
[----:B------:R-:W-:Y:S01]  /*16050*/  FMUL R3, R233, R2 ;  /* 0x00000002e9037220 */ /* 0x000fe20000400000 */
[----:B------:R-:W-:Y:S01]  /*16060*/  F2FP.F16.F32.PACK_AB R8, RZ, R8 ;  /* 0x00000008ff08723e */ /* 0x000fe200000000ff */
[----:B------:R-:W-:Y:S01]  /*16070*/  FMUL R9, R234, R2 ;  /* 0x00000002ea097220 */ /* 0x000fe20000400000 */
[----:B------:R0:W-:Y:S02]  /*16080*/  @P1 STG.E.U16 desc[UR36][R6.64+0x92], R10 ;  /* 0x0000920a06001986 */ /* 0x0001e4000c101524 */
[----:B-1----:R-:W-:-:S02]  /*16090*/  PRMT R12, R8, 0x7610, R12 ;  /* 0x00007610080c7816 */ /* 0x002fc4000000000c */
[----:B------:R-:W-:Y:S01]  /*160a0*/  F2FP.F16.F32.PACK_AB R8, RZ, R3 ;  /* 0x00000003ff08723e */ /* 0x000fe200000000ff */
[-C--:B------:R-:W-:Y:S01]  /*160b0*/  FMUL R3, R232, R2.reuse ;  /* 0x00000002e8037220 */ /* 0x080fe20000400000 */
[C---:B------:R-:W-:Y:S02]  /*160c0*/  ISETP.GT.AND P1, PT, R0.reuse, 0x50, P2 ;  /* 0x000000500000780c */ /* 0x040fe40001724270 */
[----:B------:R-:W-:Y:S01]  /*160d0*/  F2FP.F16.F32.PACK_AB R9, RZ, R9 ;  /* 0x00000009ff09723e */ /* 0x000fe200000000ff */
[----:B------:R1:W-:Y:S01]  /*160e0*/  @P4 STG.E.U16 desc[UR36][R4.64+0xa0], R11 ;  /* 0x0000a00b04004986 */ /* 0x0003e2000c101524 */
[----:B------:R-:W-:Y:S02]  /*160f0*/  ISETP.GT.AND P4, PT, R0, 0x58, P3 ;  /* 0x000000580000780c */ /* 0x000fe40001f84270 */
[----:B---3--:R-:W-:Y:S02]  /*16100*/  PRMT R13, R9, 0x7610, R13 ;  /* 0x00007610090d7816 */ /* 0x008fe4000000000d */
[----:B------:R-:W-:Y:S01]  /*16110*/  F2FP.F16.F32.PACK_AB R9, RZ, R3 ;  /* 0x00000003ff09723e */ /* 0x000fe200000000ff */
[-C--:B------:R-:W-:Y:S01]  /*16120*/  FMUL R3, R230, R2.reuse ;  /* 0x00000002e6037220 */ /* 0x080fe20000400000 */
[----:B------:R-:W-:Y:S01]  /*16130*/  PRMT R14, R8, 0x7610, R14 ;  /* 0x00007610080e7816 */ /* 0x000fe2000000000e */
[----:B------:R-:W-:Y:S01]  /*16140*/  FMUL R8, R231, R2 ;  /* 0x00000002e7087220 */ /* 0x000fe20000400000 */
[----:B------:R2:W-:Y:S01]  /*16150*/  @P5 STG.E.U16 desc[UR36][R4.64+0xa2], R12 ;  /* 0x0000a20c04005986 */ /* 0x0005e2000c101524 */
[----:B------:R-:W-:-:S02]  /*16160*/  ISETP.GT.AND P5, PT, R0, 0x59, P3 ;  /* 0x000000590000780c */ /* 0x000fc40001fa4270 */
[----:B------:R-:W-:Y:S01]  /*16170*/  F2FP.F16.F32.PACK_AB R3, RZ, R3 ;  /* 0x00000003ff03723e */ /* 0x000fe200000000ff */
[----:B------:R-:W-:Y:S01]  /*16180*/  @P1 STG.E.U16 desc[UR36][R6.64+0xa0], R13 ;  /* 0x0000a00d06001986 */ /* 0x000fe2000c101524 */
[----:B0-----:R-:W-:Y:S01]  /*16190*/  F2FP.F16.F32.PACK_AB R10, RZ, R8 ;  /* 0x00000008ff0a723e */ /* 0x001fe200000000ff */
[-C--:B------:R-:W-:Y:S01]  /*161a0*/  FMUL R8, R229, R2.reuse ;  /* 0x00000002e5087220 */ /* 0x080fe20000400000 */
[----:B-1----:R-:W-:Y:S01]  /*161b0*/  PRMT R11, R3, 0x7610, R11 ;  /* 0x00007610030b7816 */ /* 0x002fe2000000000b */
[----:B------:R-:W-:Y:S01]  /*161c0*/  @P0 STG.E.U16 desc[UR36][R6.64+0xa2], R14 ;  /* 0x0000a20e06000986 */ /* 0x000fe2000c101524 */
[----:B------:R-:W-:Y:S01]  /*161d0*/  ISETP.GT.AND P0, PT, R0, 0x58, P2 ;  /* 0x000000580000780c */ /* 0x000fe20001704270 */
[----:B------:R-:W-:Y:S01]  /*161e0*/  FMUL R3, R228, R2 ;  /* 0x00000002e4037220 */ /* 0x000fe20000400000 */
[C---:B------:R-:W-:Y:S01]  /*161f0*/  ISETP.GT.AND P1, PT, R0.reuse, 0x59, P2 ;  /* 0x000000590000780c */ /* 0x040fe20001724270 */
[----:B------:R0:W-:Y:S01]  /*16200*/  @P4 STG.E.U16 desc[UR36][R4.64+0xb0], R9 ;  /* 0x0000b00904004986 */ /* 0x0001e2000c101524 */
[----:B------:R-:W-:-:S02]  /*16210*/  ISETP.GT.AND P4, PT, R0, 0x60, P3 ;  /* 0x000000600000780c */ /* 0x000fc40001f84270 */
[----:B------:R-:W-:Y:S01]  /*16220*/  F2FP.F16.F32.PACK_AB R8, RZ, R8 ;  /* 0x00000008ff08723e */ /* 0x000fe200000000ff */
[----:B------:R1:W-:Y:S03]  /*16230*/  @P5 STG.E.U16 desc[UR36][R4.64+0xb2], R10 ;  /* 0x0000b20a04005986 */ /* 0x0003e6000c101524 */
[----:B--2---:R-:W-:Y:S02]  /*16240*/  PRMT R12, R8, 0x7610, R12 ;  /* 0x00007610080c7816 */ /* 0x004fe4000000000c */
[----:B0-----:R-:W-:Y:S01]  /*16250*/  F2FP.F16.F32.PACK_AB R9, RZ, R3 ;  /* 0x00000003ff09723e */ /* 0x001fe200000000ff */
[-C--:B------:R-:W-:Y:S01]  /*16260*/  FMUL R3, R227, R2.reuse ;  /* 0x00000002e3037220 */ /* 0x080fe20000400000 */
[-C--:B------:R-:W-:Y:S02]  /*16270*/  FMUL R8, R226, R2.reuse ;  /* 0x00000002e2087220 */ /* 0x080fe40000400000 */
[----:B-1----:R-:W-:Y:S01]  /*16280*/  PRMT R10, R9, 0x7610, R10 ;  /* 0x00007610090a7816 */ /* 0x002fe2000000000a */
[----:B------:R0:W-:Y:S01]  /*16290*/  @P0 STG.E.U16 desc[UR36][R6.64+0xb0], R11 ;  /* 0x0000b00b06000986 */ /* 0x0001e2000c101524 */
[----:B------:R-:W-:Y:S01]  /*162a0*/  F2FP.F16.F32.PACK_AB R3, RZ, R3 ;  /* 0x00000003ff03723e */ /* 0x000fe200000000ff */
[----:B------:R-:W-:Y:S01]  /*162b0*/  FMUL R9, R225, R2 ;  /* 0x00000002e1097220 */ /* 0x000fe20000400000 */
[C---:B------:R-:W-:Y:S01]  /*162c0*/  ISETP.GT.AND P5, PT, R0.reuse, 0x61, P3 ;  /* 0x000000610000780c */ /* 0x040fe20001fa4270 */
[----:B------:R1:W-:Y:S01]  /*162d0*/  @P1 STG.E.U16 desc[UR36][R6.64+0xb2], R12 ;  /* 0x0000b20c06001986 */ /* 0x0003e2000c101524 */
[----:B------:R-:W-:-:S03]  /*162e0*/  ISETP.GT.AND P1, PT, R0, 0x60, P2 ;  /* 0x000000600000780c */ /* 0x000fc60001724270 */
[----:B------:R-:W-:Y:S01]  /*162f0*/  @P4 STG.E.U16 desc[UR36][R4.64+0xc0], R10 ;  /* 0x0000c00a04004986 */ /* 0x000fe2000c101524 */
[----:B------:R-:W-:Y:S02]  /*16300*/  ISETP.GT.AND P4, PT, R0, 0x61, P2 ;  /* 0x000000610000780c */ /* 0x000fe40001784270 */
[----:B------:R-:W-:Y:S02]  /*16310*/  F2FP.F16.F32.PACK_AB R8, RZ, R8 ;  /* 0x00000008ff08723e */ /* 0x000fe400000000ff */
[----:B0-----:R-:W-:Y:S01]  /*16320*/  PRMT R11, R3, 0x7610, R11 ;  /* 0x00007610030b7816 */ /* 0x001fe2000000000b */
[-C--:B------:R-:W-:Y:S01]  /*16330*/  FMUL R3, R224, R2.reuse ;  /* 0x00000002e0037220 */ /* 0x080fe20000400000 */
[----:B------:R-:W-:Y:S02]  /*16340*/  F2FP.F16.F32.PACK_AB R9, RZ, R9 ;  /* 0x00000009ff09723e */ /* 0x000fe400000000ff */
[----:B-1----:R-:W-:Y:S02]  /*16350*/  PRMT R12, R8, 0x7610, R12 ;  /* 0x00007610080c7816 */ /* 0x002fe4000000000c */
[----:B------:R-:W-:Y:S01]  /*16360*/  F2FP.F16.F32.PACK_AB R8, RZ, R3 ;  /* 0x00000003ff08723e */ /* 0x000fe200000000ff */
[----:B------:R-:W-:Y:S01]  /*16370*/  FMUL R3, R223, R2 ;  /* 0x00000002df037220 */ /* 0x000fe20000400000 */
[----:B------:R-:W-:Y:S01]  /*16380*/  PRMT R13, R9, 0x7610, R13 ;  /* 0x00007610090d7816 */ /* 0x000fe2000000000d */
[----:B------:R0:W-:Y:S01]  /*16390*/  @P5 STG.E.U16 desc[UR36][R4.64+0xc2], R11 ;  /* 0x0000c20b04005986 */ /* 0x0001e2000c101524 */
[----:B------:R-:W-:-:S02]  /*163a0*/  ISETP.GT.AND P0, PT, R0, 0x68, P3 ;  /* 0x000000680000780c */ /* 0x000fc40001f04270 */
[----:B------:R-:W-:Y:S01]  /*163b0*/  F2FP.F16.F32.PACK_AB R9, RZ, R3 ;  /* 0x00000003ff09723e */ /* 0x000fe200000000ff */
[----:B------:R1:W-:Y:S01]  /*163c0*/  @P1 STG.E.U16 desc[UR36][R6.64+0xc0], R12 ;  /* 0x0000c00c06001986 */ /* 0x0003e2000c101524 */
[----:B------:R-:W-:-:S03]  /*163d0*/  FMUL R3, R221, R2 ;  /* 0x00000002dd037220 */ /* 0x000fc60000400000 */
[----:B------:R-:W-:Y:S01]  /*163e0*/  @P4 STG.E.U16 desc[UR36][R6.64+0xc2], R13 ;  /* 0x0000c20d06004986 */ /* 0x000fe2000c101524 */
[----:B------:R-:W-:Y:S02]  /*163f0*/  ISETP.GT.AND P4, PT, R0, 0x69, P3 ;  /* 0x000000690000780c */ /* 0x000fe40001f84270 */
[----:B------:R-:W-:Y:S01]  /*16400*/  PRMT R14, R8, 0x7610, R14 ;  /* 0x00007610080e7816 */ /* 0x000fe2000000000e */
[-C--:B------:R-:W-:Y:S01]  /*16410*/  FMUL R8, R222, R2.reuse ;  /* 0x00000002de087220 */ /* 0x080fe20000400000 */
[----:B------:R-:W-:Y:S02]  /*16420*/  F2FP.F16.F32.PACK_AB R3, RZ, R3 ;  /* 0x00000003ff03723e */ /* 0x000fe400000000ff */
[----:B------:R-:W-:Y:S01]  /*16430*/  ISETP.GT.AND P1, PT, R0, 0x68, P2 ;  /* 0x000000680000780c */ /* 0x000fe20001724270 */
[----:B------:R-:W-:Y:S01]  /*16440*/  @P0 STG.E.U16 desc[UR36][R4.64+0xd0], R14 ;  /* 0x0000d00e04000986 */ /* 0x000fe2000c101524 */
[----:B0-----:R-:W-:Y:S01]  /*16450*/  PRMT R11, R3, 0x7610, R11 ;  /* 0x00007610030b7816 */ /* 0x001fe2000000000b */
[----:B------:R-:W-:Y:S01]  /*16460*/  FMUL R3, R219, R2 ;  /* 0x00000002db037220 */ /* 0x000fe20000400000 */
[----:B------:R-:W-:Y:S01]  /*16470*/  F2FP.F16.F32.PACK_AB R10, RZ, R8 ;  /* 0x00000008ff0a723e */ /* 0x000fe200000000ff */
[----:B------:R-:W-:Y:S01]  /*16480*/  FMUL R8, R220, R2 ;  /* 0x00000002dc087220 */ /* 0x000fe20000400000 */
[C---:B------:R-:W-:Y:S01]  /*16490*/  ISETP.GT.AND P0, PT, R0.reuse, 0x69, P2 ;  /* 0x000000690000780c */ /* 0x040fe20001704270 */
[----:B------:R0:W-:Y:S01]  /*164a0*/  @P4 STG.E.U16 desc[UR36][R4.64+0xd2], R9 ;  /* 0x0000d20904004986 */ /* 0x0001e2000c101524 */
[----:B------:R-:W-:-:S02]  /*164b0*/  ISETP.GT.AND P5, PT, R0, 0x70, P3 ;  /* 0x000000700000780c */ /* 0x000fc40001fa4270 */
[----:B------:R-:W-:-:S04]  /*164c0*/  F2FP.F16.F32.PACK_AB R8, RZ, R8 ;  /* 0x00000008ff08723e */ /* 0x000fc800000000ff */
[----:B-1----:R-:W-:Y:S02]  /*164d0*/  PRMT R12, R8, 0x7610, R12 ;  /* 0x00007610080c7816 */ /* 0x002fe4000000000c */
[----:B0-----:R-:W-:Y:S01]  /*164e0*/  F2FP.F16.F32.PACK_AB R9, RZ, R3 ;  /* 0x00000003ff09723e */ /* 0x001fe200000000ff */
[-C--:B------:R-:W-:Y:S01]  /*164f0*/  FMUL R3, R218, R2.reuse ;  /* 0x00000002da037220 */ /* 0x080fe20000400000 */
[----:B------:R-:W-:Y:S01]  /*16500*/  FMUL R8, R217, R2 ;  /* 0x00000002d9087220 */ /* 0x000fe20000400000 */
[----:B------:R0:W-:Y:S03]  /*16510*/  @P1 STG.E.U16 desc[UR36][R6.64+0xd0], R10 ;  /* 0x0000d00a06001986 */ /* 0x0001e6000c101524 */
[----:B------:R-:W-:Y:S01]  /*16520*/  F2FP.F16.F32.PACK_AB R3, RZ, R3 ;  /* 0x00000003ff03723e */ /* 0x000fe200000000ff */
[----:B------:R1:W-:Y:S01]  /*16530*/  @P0 STG.E.U16 desc[UR36][R6.64+0xd2], R11 ;  /* 0x0000d20b06000986 */ /* 0x0003e2000c101524 */
[----:B------:R-:W-:-:S02]  /*16540*/  ISETP.GT.AND P1, PT, R0, 0x70, P2 ;  /* 0x000000700000780c */ /* 0x000fc40001724270 */
[----:B------:R-:W-:Y:S01]  /*16550*/  F2FP.F16.F32.PACK_AB R8, RZ, R8 ;  /* 0x00000008ff08723e */ /* 0x000fe200000000ff */
[----:B------:R2:W-:Y:S01]  /*16560*/  @P5 STG.E.U16 desc[UR36][R4.64+0xe0], R12 ;  /* 0x0000e00c04005986 */ /* 0x0005e2000c101524 */
[----:B0-----:R-:W-:Y:S01]  /*16570*/  PRMT R10, R9, 0x7610, R10 ;  /* 0x00007610090a7816 */ /* 0x001fe2000000000a */
[-C--:B------:R-:W-:Y:S01]  /*16580*/  FMUL R9, R216, R2.reuse ;  /* 0x00000002d8097220 */ /* 0x080fe20000400000 */
[----:B-1----:R-:W-:Y:S01]  /*16590*/  PRMT R11, R3, 0x7610, R11 ;  /* 0x00007610030b7816 */ /* 0x002fe2000000000b */
[----:B------:R-:W-:-:S03]  /*165a0*/  FMUL R3, R215, R2 ;  /* 0x00000002d7037220 */ /* 0x000fc60000400000 */
[----:B------:R-:W-:Y:S02]  /*165b0*/  F2FP.F16.F32.PACK_AB R9, RZ, R9 ;  /* 0x00000009ff09723e */ /* 0x000fe400000000ff */
[----:B--2---:R-:W-:Y:S02]  /*165c0*/  PRMT R12, R8, 0x7610, R12 ;  /* 0x00007610080c7816 */ /* 0x004fe4000000000c */
[----:B------:R-:W-:Y:S01]  /*165d0*/  F2FP.F16.F32.PACK_AB R8, RZ, R3 ;  /* 0x00000003ff08723e */ /* 0x000fe200000000ff */
[----:B------:R-:W-:Y:S01]  /*165e0*/  FMUL R3, R214, R2 ;  /* 0x00000002d6037220 */ /* 0x000fe20000400000 */
[C---:B------:R-:W-:Y:S02]  /*165f0*/  ISETP.GT.AND P4, PT, R0.reuse, 0x71, P2 ;  /* 0x000000710000780c */ /* 0x040fe40001784270 */
[----:B------:R-:W-:Y:S01]  /*16600*/  ISETP.GT.AND P5, PT, R0, 0x78, P3 ;  /* 0x000000780000780c */ /* 0x000fe20001fa4270 */
[----:B------:R0:W-:Y:S01]  /*16610*/  @P6 STG.E.U16 desc[UR36][R4.64+0xe2], R10 ;  /* 0x0000e20a04006986 */ /* 0x0001e2000c101524 */
[----:B------:R-:W-:-:S02]  /*16620*/  PRMT R13, R9, 0x7610, R13 ;  /* 0x00007610090d7816 */ /* 0x000fc4000000000d */
[----:B------:R-:W-:Y:S01]  /*16630*/  F2FP.F16.F32.PACK_AB R9, RZ, R3 ;  /* 0x00000003ff09723e */ /* 0x000fe200000000ff */
[----:B------:R1:W-:Y:S01]  /*16640*/  @P1 STG.E.U16 desc[UR36][R6.64+0xe0], R11 ;  /* 0x0000e00b06001986 */ /* 0x0003e2000c101524 */
[----:B------:R-:W-:Y:S01]  /*16650*/  ISETP.GT.AND P0, PT, R0, 0x79, P3 ;  /* 0x000000790000780c */ /* 0x000fe20001f04270 */
[-C--:B------:R-:W-:Y:S01]  /*16660*/  FMUL R3, R212, R2.reuse ;  /* 0x00000002d4037220 */ /* 0x080fe20000400000 */
[----:B------:R-:W-:Y:S02]  /*16670*/  ISETP.GT.AND P1, PT, R0, 0x78, P2 ;  /* 0x000000780000780c */ /* 0x000fe40001724270 */
[----:B------:R-:W-:Y:S01]  /*16680*/  PRMT R14, R8, 0x7610, R14 ;  /* 0x00007610080e7816 */ /* 0x000fe2000000000e */
[----:B------:R-:W-:Y:S01]  /*16690*/  FMUL R8, R213, R2 ;  /* 0x00000002d5087220 */ /* 0x000fe20000400000 */
[----:B------:R-:W-:Y:S01]  /*166a0*/  F2FP.F16.F32.PACK_AB R3, RZ, R3 ;  /* 0x00000003ff03723e */ /* 0x000fe200000000ff */
[----:B------:R2:W-:Y:S01]  /*166b0*/  @P4 STG.E.U16 desc[UR36][R6.64+0xe2], R12 ;  /* 0x0000e20c06004986 */ /* 0x0005e2000c101524 */
[----:B------:R-:W-:-:S02]  /*166c0*/  ISETP.GT.AND P4, PT, R0, 0x79, P2 ;  /* 0x000000790000780c */ /* 0x000fc40001784270 */
[----:B0-----:R-:W-:Y:S01]  /*166d0*/  F2FP.F16.F32.PACK_AB R10, RZ, R8 ;  /* 0x00000008ff0a723e */ /* 0x001fe200000000ff */
[----:B------:R-:W-:Y:S01]  /*166e0*/  @P5 STG.E.U16 desc[UR36][R4.64+0xf0], R13 ;  /* 0x0000f00d04005986 */ /* 0x000fe2000c101524 */
[----:B-1----:R-:W-:Y:S01]  /*166f0*/  PRMT R11, R3, 0x7610, R11 ;  /* 0x00007610030b7816 */ /* 0x002fe2000000000b */
[-C--:B------:R-:W-:Y:S01]  /*16700*/  FMUL R3, R210, R2.reuse ;  /* 0x00000002d2037220 */ /* 0x080fe20000400000 */
[----:B------:R-:W-:Y:S01]  /*16710*/  FMUL R8, R211, R2 ;  /* 0x00000002d3087220 */ /* 0x000fe20000400000 */
[C---:B------:R-:W-:Y:S01]  /*16720*/  ISETP.GT.AND P5, PT, R0.reuse, 0x80, P3 ;  /* 0x000000800000780c */ /* 0x040fe20001fa4270 */
[----:B------:R-:W-:Y:S01]  /*16730*/  @P0 STG.E.U16 desc[UR36][R4.64+0xf2], R14 ;  /* 0x0000f20e04000986 */ /* 0x000fe2000c101524 */
[----:B------:R-:W-:-:S03]  /*16740*/  ISETP.GT.AND P6, PT, R0, 0x81, P3 ;  /* 0x000000810000780c */ /* 0x000fc60001fc4270 */
[----:B------:R0:W-:Y:S01]  /*16750*/  @P1 STG.E.U16 desc[UR36][R6.64+0xf0], R9 ;  /* 0x0000f00906001986 */ /* 0x0001e2000c101524 */
[----:B------:R-:W-:-:S04]  /*16760*/  F2FP.F16.F32.PACK_AB R8, RZ, R8 ;  /* 0x00000008ff08723e */ /* 0x000fc800000000ff */
[----:B--2---:R-:W-:Y:S01]  /*16770*/  PRMT R12, R8, 0x7610, R12 ;  /* 0x00007610080c7816 */ /* 0x004fe2000000000c */
[-C--:B------:R-:W-:Y:S01]  /*16780*/  FMUL R8, R208, R2.reuse ;  /* 0x00000002d0087220 */ /* 0x080fe20000400000 */
[----:B0-----:R-:W-:Y:S01]  /*16790*/  F2FP.F16.F32.PACK_AB R9, RZ, R3 ;  /* 0x00000003ff09723e */ /* 0x001fe200000000ff */
[----:B------:R-:W-:Y:S01]  /*167a0*/  FMUL R3, R209, R2 ;  /* 0x00000002d1037220 */ /* 0x000fe20000400000 */
[----:B------:R0:W-:Y:S01]  /*167b0*/  @P4 STG.E.U16 desc[UR36][R6.64+0xf2], R10 ;  /* 0x0000f20a06004986 */ /* 0x0001e2000c101524 */
[----:B------:R-:W-:-:S03]  /*167c0*/  ISETP.GT.AND P0, PT, R0, 0x80, P2 ;  /* 0x000000800000780c */ /* 0x000fc60001704270 */
[----:B------:R-:W-:Y:S01]  /*167d0*/  F2FP.F16.F32.PACK_AB R3, RZ, R3 ;  /* 0x00000003ff03723e */ /* 0x000fe200000000ff */
[----:B------:R1:W-:Y:S01]  /*167e0*/  @P5 STG.E.U16 desc[UR36][R4.64+0x100], R11 ;  /* 0x0001000b04005986 */ /* 0x0003e2000c101524 */
[----:B------:R-:W-:Y:S02]  /*167f0*/  ISETP.GT.AND P1, PT, R0, 0x81, P2 ;  /* 0x000000810000780c */ /* 0x000fe40001724270 */
[----:B------:R-:W-:Y:S01]  /*16800*/  F2FP.F16.F32.PACK_AB R8, RZ, R8 ;  /* 0x00000008ff08723e */ /* 0x000fe200000000ff */
[----:B------:R2:W-:Y:S01]  /*16810*/  @P6 STG.E.U16 desc[UR36][R4.64+0x102], R12 ;  /* 0x0001020c04006986 */ /* 0x0005e2000c101524 */
[----:B0-----:R-:W-:Y:S01]  /*16820*/  PRMT R10, R9, 0x7610, R10 ;  /* 0x00007610090a7816 */ /* 0x001fe2000000000a */
[-C--:B------:R-:W-:Y:S01]  /*16830*/  FMUL R9, R207, R2.reuse ;  /* 0x00000002cf097220 */ /* 0x080fe20000400000 */
[----:B-1----:R-:W-:Y:S01]  /*16840*/  PRMT R11, R3, 0x7610, R11 ;  /* 0x00007610030b7816 */ /* 0x002fe2000000000b */
[----:B------:R-:W-:Y:S01]  /*16850*/  FMUL R3, R206, R2 ;  /* 0x00000002ce037220 */ /* 0x000fe20000400000 */
[----:B------:R-:W-:-:S02]  /*16860*/  ISETP.GT.AND P4, PT, R0, 0x88, P3 ;  /* 0x000000880000780c */ /* 0x000fc40001f84270 */
[----:B--2---:R-:W-:Y:S02]  /*16870*/  PRMT R12, R8, 0x7610, R12 ;  /* 0x00007610080c7816 */ /* 0x004fe4000000000c */
[----:B------:R-:W-:Y:S01]  /*16880*/  F2FP.F16.F32.PACK_AB R8, RZ, R3 ;  /* 0x00000003ff08723e */ /* 0x000fe200000000ff */
[-C--:B------:R-:W-:Y:S01]  /*16890*/  FMUL R3, R205, R2.reuse ;  /* 0x00000002cd037220 */ /* 0x080fe20000400000 */
[----:B------:R-:W-:Y:S02]  /*168a0*/  F2FP.F16.F32.PACK_AB R9, RZ, R9 ;  /* 0x00000009ff09723e */ /* 0x000fe400000000ff */
[C---:B------:R-:W-:Y:S01]  /*168b0*/  ISETP.GT.AND P5, PT, R0.reuse, 0x89, P3 ;  /* 0x000000890000780c */ /* 0x040fe20001fa4270 */
[----:B------:R0:W-:Y:S01]  /*168c0*/  @P0 STG.E.U16 desc[UR36][R6.64+0x100], R10 ;  /* 0x0001000a06000986 */ /* 0x0001e2000c101524 */
[----:B------:R-:W-:Y:S02]  /*168d0*/  PRMT R13, R9, 0x7610, R13 ;  /* 0x00007610090d7816 */ /* 0x000fe4000000000d */
[----:B------:R-:W-:Y:S01]  /*168e0*/  F2FP.F16.F32.PACK_AB R9, RZ, R3 ;  /* 0x00000003ff09723e */ /* 0x000fe200000000ff */
[----:B------:R1:W-:Y:S01]  /*168f0*/  @P1 STG.E.U16 desc[UR36][R6.64+0x102], R11 ;  /* 0x0001020b06001986 */ /* 0x0003e2000c101524 */
[C---:B------:R-:W-:Y:S01]  /*16900*/  ISETP.GT.AND P0, PT, R0.reuse, 0x88, P2 ;  /* 0x000000880000780c */ /* 0x040fe20001704270 */
[----:B------:R-:W-:Y:S01]  /*16910*/  FMUL R3, R203, R2 ;  /* 0x00000002cb037220 */ /* 0x000fe20000400000 */
[----:B------:R-:W-:-:S02]  /*16920*/  ISETP.GT.AND P1, PT, R0, 0x89, P2 ;  /* 0x000000890000780c */ /* 0x000fc40001724270 */
[----:B------:R-:W-:Y:S01]  /*16930*/  PRMT R14, R8, 0x7610, R14 ;  /* 0x00007610080e7816 */ /* 0x000fe2000000000e */
[----:B------:R-:W-:Y:S01]  /*16940*/  FMUL R8, R204, R2 ;  /* 0x00000002cc087220 */ /* 0x000fe20000400000 */
[----:B------:R-:W-:Y:S01]  /*16950*/  F2FP.F16.F32.PACK_AB R3, RZ, R3 ;  /* 0x00000003ff03723e */ /* 0x000fe200000000ff */
[----:B------:R2:W-:Y:S01]  /*16960*/  @P4 STG.E.U16 desc[UR36][R4.64+0x110], R12 ;  /* 0x0001100c04004986 */ /* 0x0005e2000c101524 */
[----:B------:R-:W-:Y:S02]  /*16970*/  ISETP.GT.AND P4, PT, R0, 0x90, P3 ;  /* 0x000000900000780c */ /* 0x000fe40001f84270 */
        /* <DEDUP_REMOVED lines=9> */
[----:B------:R-:W-:Y:S02]  /*16a10*/  F2FP.F16.F32.PACK_AB R8, RZ, R8 ;  /* 0x00000008ff08723e */ /* 0x000fe400000000ff */
[----:B------:R-:W-:Y:S01]  /*16a20*/  ISETP.GT.AND P1, PT, R0, 0x91, P2 ;  /* 0x000000910000780c */ /* 0x000fe20001724270 */
[----:B------:R1:W-:Y:S01]  /*16a30*/  @P4 STG.E.U16 desc[UR36][R4.64+0x120], R10 ;  /* 0x0001200a04004986 */ /* 0x0003e2000c101524 */
[----:B--2---:R-:W-:Y:S01]  /*16a40*/  PRMT R12, R8, 0x7610, R12 ;  /* 0x00007610080c7816 */ /* 0x004fe2000000000c */
[-C--:B------:R-:W-:Y:S01]  /*16a50*/  FMUL R8, R199, R2.reuse ;  /* 0x00000002c7087220 */ /* 0x080fe20000400000 */
[----:B0-----:R-:W-:Y:S01]  /*16a60*/  F2FP.F16.F32.PACK_AB R9, RZ, R3 ;  /* 0x00000003ff09723e */ /* 0x001fe200000000ff */
[----:B------:R-:W-:Y:S01]  /*16a70*/  FMUL R3, R200, R2 ;  /* 0x00000002c8037220 */ /* 0x000fe20000400000 */
[----:B------:R-:W-:Y:S01]  /*16a80*/  ISETP.GT.AND P4, PT, R0, 0x98, P3 ;  /* 0x000000980000780c */ /* 0x000fe20001f84270 */
[----:B------:R0:W-:Y:S03]  /*16a90*/  @P5 STG.E.U16 desc[UR36][R4.64+0x122], R11 ;  /* 0x0001220b04005986 */ /* 0x0001e6000c101524 */
[----:B------:R-:W-:-:S02]  /*16aa0*/  F2FP.F16.F32.PACK_AB R3, RZ, R3 ;  /* 0x00000003ff03723e */ /* 0x000fc400000000ff */
[----:B-1----:R-:W-:Y:S01]  /*16ab0*/  PRMT R10, R9, 0x7610, R10 ;  /* 0x00007610090a7816 */ /* 0x002fe2000000000a */
[----:B------:R-:W-:Y:S01]  /*16ac0*/  FMUL R9, R198, R2 ;  /* 0x00000002c6097220 */ /* 0x000fe20000400000 */
[----:B------:R-:W-:Y:S01]  /*16ad0*/  F2FP.F16.F32.PACK_AB R8, RZ, R8 ;  /* 0x00000008ff08723e */ /* 0x000fe200000000ff */
[----:B------:R1:W-:Y:S01]  /*16ae0*/  @P0 STG.E.U16 desc[UR36][R6.64+0x120], R12 ;  /* 0x0001200c06000986 */ /* 0x0003e2000c101524 */
[----:B0-----:R-:W-:Y:S01]  /*16af0*/  PRMT R11, R3, 0x7610, R11 ;  /* 0x00007610030b7816 */ /* 0x001fe2000000000b */
[----:B------:R-:W-:Y:S01]  /*16b00*/  FMUL R3, R197, R2 ;  /* 0x00000002c5037220 */ /* 0x000fe20000400000 */
[C---:B------:R-:W-:Y:S01]  /*16b10*/  ISETP.GT.AND P5, PT, R0.reuse, 0x99, P3 ;  /* 0x000000990000780c */ /* 0x040fe20001fa4270 */
[----:B------:R0:W-:Y:S01]  /*16b20*/  @P1 STG.E.U16 desc[UR36][R6.64+0x122], R10 ;  /* 0x0001220a06001986 */ /* 0x0001e2000c101524 */
[----:B------:R-:W-:Y:S02]  /*16b30*/  ISETP.GT.AND P1, PT, R0, 0x98, P2 ;  /* 0x000000980000780c */ /* 0x000fe40001724270 */
[----:B------:R-:W-:-:S02]  /*16b40*/  F2FP.F16.F32.PACK_AB R9, RZ, R9 ;  /* 0x00000009ff09723e */ /* 0x000fc400000000ff */
[----:B-1----:R-:W-:Y:S02]  /*16b50*/  PRMT R12, R8, 0x7610, R12 ;  /* 0x00007610080c7816 */ /* 0x002fe4000000000c */
[----:B------:R-:W-:Y:S01]  /*16b60*/  F2FP.F16.F32.PACK_AB R8, RZ, R3 ;  /* 0x00000003ff08723e */ /* 0x000fe200000000ff */
[-C--:B------:R-:W-:Y:S01]  /*16b70*/  FMUL R3, R196, R2.reuse ;  /* 0x00000002c4037220 */ /* 0x080fe20000400000 */
[C---:B------:R-:W-:Y:S01]  /*16b80*/  ISETP.GT.AND P0, PT, R0.reuse, 0x99, P2 ;  /* 0x000000990000780c */ /* 0x040fe20001704270 */
[----:B------:R1:W-:Y:S01]  /*16b90*/  @P4 STG.E.U16 desc[UR36][R4.64+0x130], R11 ;  /* 0x0001300b04004986 */ /* 0x0003e2000c101524 */
[----:B------:R-:W-:Y:S02]  /*16ba0*/  ISETP.GT.AND P4, PT, R0, 0xa0, P3 ;  /* 0x000000a00000780c */ /* 0x000fe40001f84270 */
[----:B------:R-:W-:Y:S02]  /*16bb0*/  PRMT R13, R9, 0x7610, R13 ;  /* 0x00007610090d7816 */ /* 0x000fe4000000000d */
        /* <DEDUP_REMOVED lines=68> */
[----:B------:R-:W-:Y:S02]  /*17000*/  ISETP.GT.AND P1, PT, R0, 0xb8, P2 ;  /* 0x000000b80000780c */ /* 0x000fe40001724270 */
[----:B------:R-:W-:Y:S02]  /*17010*/  F2FP.F16.F32.PACK_AB R8, RZ, R8 ;  /* 0x00000008ff08723e */ /* 0x000fe400000000ff */
[----:B0-----:R-:W-:Y:S01]  /*17020*/  PRMT R10, R9, 0x7610, R10 ;  /* 0x00007610090a7816 */ /* 0x001fe2000000000a */
[-C--:B------:R-:W-:Y:S01]  /*17030*/  FMUL R9, R180, R2.reuse ;  /* 0x00000002b4097220 */ /* 0x080fe20000400000 */
[----:B-1----:R-:W-:Y:S01]  /*17040*/  PRMT R11, R3, 0x7610, R11 ;  /* 0x00007610030b7816 */ /* 0x002fe2000000000b */
[----:B------:R-:W-:Y:S01]  /*17050*/  FMUL R3, R179, R2 ;  /* 0x00000002b3037220 */ /* 0x000fe20000400000 */
[----:B------:R0:W-:Y:S02]  /*17060*/  @P5 STG.E.U16 desc[UR36][R4.64+0x170], R12 ;  /* 0x0001700c04005986 */ /* 0x0001e4000c101524 */
[----:B------:R-:W-:-:S02]  /*17070*/  F2FP.F16.F32.PACK_AB R9, RZ, R9 ;  /* 0x00000009ff09723e */ /* 0x000fc400000000ff */
[C---:B------:R-:W-:Y:S02]  /*17080*/  ISETP.GT.AND P4, PT, R0.reuse, 0xb9, P2 ;  /* 0x000000b90000780c */ /* 0x040fe40001784270 */
[----:B------:R-:W-:Y:S02]  /*17090*/  ISETP.GT.AND P5, PT, R0, 0xc0, P3 ;  /* 0x000000c00000780c */ /* 0x000fe40001fa4270 */
[----:B0-----:R-:W-:Y:S02]  /*170a0*/  PRMT R12, R8, 0x7610, R12 ;  /* 0x00007610080c7816 */ /* 0x001fe4000000000c */
[----:B------:R-:W-:Y:S01]  /*170b0*/  F2FP.F16.F32.PACK_AB R8, RZ, R3 ;  /* 0x00000003ff08723e */ /* 0x000fe200000000ff */
[----:B------:R-:W-:Y:S01]  /*170c0*/  FMUL R3, R178, R2 ;  /* 0x00000002b2037220 */ /* 0x000fe20000400000 */
[----:B------:R-:W-:Y:S01]  /*170d0*/  PRMT R13, R9, 0x7610, R13 ;  /* 0x00007610090d7816 */ /* 0x000fe2000000000d */
[----:B------:R0:W-:Y:S01]  /*170e0*/  @P6 STG.E.U16 desc[UR36][R4.64+0x172], R10 ;  /* 0x0001720a04006986 */ /* 0x0001e2000c101524 */
[----:B------:R-:W-:-:S02]  /*170f0*/  ISETP.GT.AND P0, PT, R0, 0xc1, P3 ;  /* 0x000000c10000780c */ /* 0x000fc40001f04270 */
[----:B------:R-:W-:Y:S01]  /*17100*/  F2FP.F16.F32.PACK_AB R9, RZ, R3 ;  /* 0x00000003ff09723e */ /* 0x000fe200000000ff */
[----:B------:R1:W-:Y:S01]  /*17110*/  @P1 STG.E.U16 desc[UR36][R6.64+0x170], R11 ;  /* 0x0001700b06001986 */ /* 0x0003e2000c101524 */
[-C--:B------:R-:W-:Y:S01]  /*17120*/  FMUL R3, R176, R2.reuse ;  /* 0x00000002b0037220 */ /* 0x080fe20000400000 */
[----:B------:R-:W-:Y:S02]  /*17130*/  ISETP.GT.AND P1, PT, R0, 0xc0, P2 ;  /* 0x000000c00000780c */ /* 0x000fe40001724270 */
        /* <DEDUP_REMOVED lines=40> */
[C---:B------:R-:W-:Y:S01]  /*173c0*/  ISETP.GT.AND P0, PT, R0.reuse, 0xd0, P2 ;  /* 0x000000d00000780c */ /* 0x040fe20001704270 */
        /* <DEDUP_REMOVED lines=11> */
[----:B------:R-:W-:Y:S01]  /*17480*/  ISETP.GT.AND P5, PT, R0, 0xd9, P3 ;  /* 0x000000d90000780c */ /* 0x000fe20001fa4270 */
[----:B------:R-:W-:Y:S01]  /*17490*/  FMUL R8, R166, R2 ;  /* 0x00000002a6087220 */ /* 0x000fe20000400000 */
[----:B------:R-:W-:Y:S01]  /*174a0*/  @P0 STG.E.U16 desc[UR36][R6.64+0x1a0], R14 ;  /* 0x0001a00e06000986 */ /* 0x000fe2000c101524 */
[----:B------:R-:W-:-:S03]  /*174b0*/  ISETP.GT.AND P0, PT, R0, 0xd8, P2 ;  /* 0x000000d80000780c */ /* 0x000fc60001704270 */
[----:B------:R0:W-:Y:S01]  /*174c0*/  @P1 STG.E.U16 desc[UR36][R6.64+0x1a2], R9 ;  /* 0x0001a20906001986 */ /* 0x0001e2000c101524 */
[----:B------:R-:W-:Y:S02]  /*174d0*/  F2FP.F16.F32.PACK_AB R8, RZ, R8 ;  /* 0x00000008ff08723e */ /* 0x000fe400000000ff */
[----:B------:R-:W-:Y:S02]  /*174e0*/  ISETP.GT.AND P1, PT, R0, 0xd9, P2 ;  /* 0x000000d90000780c */ /* 0x000fe40001724270 */
        /* <DEDUP_REMOVED lines=16> */
[----:B------:R1:W-:Y:S01]  /*175f0*/  @P1 STG.E.U16 desc[UR36][R6.64+0x1b2], R10 ;  /* 0x0001b20a06001986 */ /* 0x0003e2000c101524 */
[----:B------:R-:W-:Y:S02]  /*17600*/  ISETP.GT.AND P1, PT, R0, 0xe0, P2 ;  /* 0x000000e00000780c */ /* 0x000fe40001724270 */
[----:B0-----:R-:W-:Y:S02]  /*17610*/  PRMT R12, R8, 0x7610, R12 ;  /* 0x00007610080c7816 */ /* 0x001fe4000000000c */
[----:B------:R-:W-:Y:S01]  /*17620*/  F2FP.F16.F32.PACK_AB R8, RZ, R3 ;  /* 0x00000003ff08723e */ /* 0x000fe200000000ff */
[-C--:B------:R-:W-:Y:S01]  /*17630*/  FMUL R3, R160, R2.reuse ;  /* 0x00000002a0037220 */ /* 0x080fe20000400000 */
[----:B------:R-:W-:Y:S01]  /*17640*/  ISETP.GT.AND P0, PT, R0, 0xe1, P2 ;  /* 0x000000e10000780c */ /* 0x000fe20001704270 */
[----:B------:R0:W-:Y:S01]  /*17650*/  @P4 STG.E.U16 desc[UR36][R4.64+0x1c0], R11 ;  /* 0x0001c00b04004986 */ /* 0x0001e2000c101524 */
[----:B-1----:R-:W-:Y:S02]  /*17660*/  PRMT R10, R9, 0x7610, R10 ;  /* 0x00007610090a7816 */ /* 0x002fe4000000000a */
[----:B------:R-:W-:Y:S01]  /*17670*/  PRMT R13, R8, 0x7610, R13 ;  /* 0x00007610080d7816 */ /* 0x000fe2000000000d */
[----:B------:R-:W-:Y:S01]  /*17680*/  @P5 STG.E.U16 desc[UR36][R4.64+0x1c2], R12 ;  /* 0x0001c20c04005986 */ /* 0x000fe2000c101524 */
[----:B------:R-:W-:Y:S01]  /*17690*/  FMUL R8, R159, R2 ;  /* 0x000000029f087220 */ /* 0x000fe20000400000 */
[----:B------:R-:W-:-:S02]  /*176a0*/  ISETP.GT.AND P4, PT, R0, 0xe8, P3 ;  /* 0x000000e80000780c */ /* 0x000fc40001f84270 */
[----:B------:R-:W-:Y:S01]  /*176b0*/  F2FP.F16.F32.PACK_AB R9, RZ, R3 ;  /* 0x00000003ff09723e */ /* 0x000fe200000000ff */
[----:B------:R-:W-:Y:S01]  /*176c0*/  FMUL R3, R158, R2 ;  /* 0x000000029e037220 */ /* 0x000fe20000400000 */
[C---:B------:R-:W-:Y:S02]  /*176d0*/  ISETP.GT.AND P5, PT, R0.reuse, 0xe9, P3 ;  /* 0x000000e90000780c */ /* 0x040fe40001fa4270 */
[----:B------:R-:W-:Y:S02]  /*176e0*/  ISETP.GT.AND P6, PT, R0, 0xe8, P2 ;  /* 0x000000e80000780c */ /* 0x000fe400017c4270 */
[----:B------:R-:W-:Y:S01]  /*176f0*/  F2FP.F16.F32.PACK_AB R8, RZ, R8 ;  /* 0x00000008ff08723e */ /* 0x000fe200000000ff */
[----:B------:R1:W-:Y:S01]  /*17700*/  @P1 STG.E.U16 desc[UR36][R6.64+0x1c0], R10 ;  /* 0x0001c00a06001986 */ /* 0x0003e2000c101524 */
[----:B------:R-:W-:Y:S02]  /*17710*/  F2FP.F16.F32.PACK_AB R3, RZ, R3 ;  /* 0x00000003ff03723e */ /* 0x000fe400000000ff */
[----:B0-----:R-:W-:-:S02]  /*17720*/  PRMT R11, R8, 0x7610, R11 ;  /* 0x00007610080b7816 */ /* 0x001fc4000000000b */
[----:B------:R-:W-:Y:S01]  /*17730*/  PRMT R18, R3, 0x7610, R18 ;  /* 0x0000761003127816 */ /* 0x000fe20000000012 */
[----:B------:R0:W-:Y:S01]  /*17740*/  @P0 STG.E.U16 desc[UR36][R6.64+0x1c2], R13 ;  /* 0x0001c20d06000986 */ /* 0x0001e2000c101524 */
[----:B-1----:R-:W-:Y:S01]  /*17750*/  PRMT R10, R9, 0x7610, R10 ;  /* 0x00007610090a7816 */ /* 0x002fe2000000000a */
[----:B------:R-:W-:-:S04]  /*17760*/  FMUL R3, R157, R2 ;  /* 0x000000029d037220 */ /* 0x000fc80000400000 */
[----:B------:R-:W-:Y:S01]  /*17770*/  @P4 STG.E.U16 desc[UR36][R4.64+0x1d0], R10 ;  /* 0x0001d00a04004986 */ /* 0x000fe2000c101524 */
[----:B------:R-:W-:-:S03]  /*17780*/  ISETP.GT.AND P4, PT, R0, 0xe9, P2 ;  /* 0x000000e90000780c */ /* 0x000fc60001784270 */
[----:B------:R1:W-:Y:S01]  /*17790*/  @P5 STG.E.U16 desc[UR36][R4.64+0x1d2], R11 ;  /* 0x0001d20b04005986 */ /* 0x0003e2000c101524 */
[----:B------:R-:W-:-:S03]  /*177a0*/  ISETP.GT.AND P5, PT, R0, 0xf0, P3 ;  /* 0x000000f00000780c */ /* 0x000fc60001fa4270 */
[----:B------:R-:W-:Y:S01]  /*177b0*/  @P6 STG.E.U16 desc[UR36][R6.64+0x1d0], R18 ;  /* 0x0001d01206006986 */ /* 0x000fe2000c101524 */
[----:B------:R-:W-:Y:S01]  /*177c0*/  ISETP.GT.AND P6, PT, R0, 0xf1, P3 ;  /* 0x000000f10000780c */ /* 0x000fe20001fc4270 */
[-C--:B------:R-:W-:Y:S01]  /*177d0*/  FMUL R8, R156, R2.reuse ;  /* 0x000000029c087220 */ /* 0x080fe20000400000 */
[----:B------:R-:W-:Y:S01]  /*177e0*/  FMUL R9, R155, R2 ;  /* 0x000000029b097220 */ /* 0x000fe20000400000 */
[----:B0-----:R-:W-:-:S03]  /*177f0*/  F2FP.F16.F32.PACK_AB R13, RZ, R3 ;  /* 0x00000003ff0d723e */ /* 0x001fc600000000ff */
[----:B------:R-:W-:Y:S02]  /*17800*/  F2FP.F16.F32.PACK_AB R14, RZ, R8 ;  /* 0x00000008ff0e723e */ /* 0x000fe400000000ff */
[----:B------:R-:W-:Y:S01]  /*17810*/  F2FP.F16.F32.PACK_AB R15, RZ, R9 ;  /* 0x00000009ff0f723e */ /* 0x000fe200000000ff */
[----:B------:R-:W-:Y:S01]  /*17820*/  @P4 STG.E.U16 desc[UR36][R6.64+0x1d2], R13 ;  /* 0x0001d20d06004986 */ /* 0x000fe2000c101524 */
[----:B------:R-:W-:-:S03]  /*17830*/  ISETP.GT.AND P4, PT, R0, 0xf1, P2 ;  /* 0x000000f10000780c */ /* 0x000fc60001784270 */
[----:B------:R-:W-:Y:S04]  /*17840*/  @P5 STG.E.U16 desc[UR36][R4.64+0x1e0], R14 ;  /* 0x0001e00e04005986 */ /* 0x000fe8000c101524 */
[----:B------:R-:W-:Y:S01]  /*17850*/  @P6 STG.E.U16 desc[UR36][R4.64+0x1e2], R15 ;  /* 0x0001e20f04006986 */ /* 0x000fe2000c101524 */
[----:B------:R-:W-:Y:S01]  /*17860*/  ISETP.GT.AND P6, PT, R0, 0xf0, P2 ;  /* 0x000000f00000780c */ /* 0x000fe200017c4270 */
[-C--:B-1----:R-:W-:Y:S01]  /*17870*/  FMUL R11, R154, R2.reuse ;  /* 0x000000029a0b7220 */ /* 0x082fe20000400000 */
[----:B------:R-:W-:-:S04]  /*17880*/  FMUL R12, R23, R2 ;  /* 0x00000002170c7220 */ /* 0x000fc80000400000 */
[----:B------:R-:W-:Y:S02]  /*17890*/  F2FP.F16.F32.PACK_AB R11, RZ, R11 ;  /* 0x0000000bff0b723e */ /* 0x000fe400000000ff */
[----:B------:R-:W-:Y:S02]  /*178a0*/  F2FP.F16.F32.PACK_AB R12, RZ, R12 ;  /* 0x0000000cff0c723e */ /* 0x000fe400000000ff */
[C---:B------:R-:W-:Y:S02]  /*178b0*/  ISETP.GT.AND P5, PT, R0.reuse, 0xf8, P3 ;  /* 0x000000f80000780c */ /* 0x040fe40001fa4270 */
[----:B------:R-:W-:Y:S01]  /*178c0*/  ISETP.GT.AND P3, PT, R0, 0xf9, P3 ;  /* 0x000000f90000780c */ /* 0x000fe20001f64270 */
[----:B------:R-:W-:Y:S01]  /*178d0*/  @P6 STG.E.U16 desc[UR36][R6.64+0x1e0], R11 ;  /* 0x0001e00b06006986 */ /* 0x000fe2000c101524 */
[----:B------:R-:W-:-:S03]  /*178e0*/  FMUL R10, R22, R2 ;  /* 0x00000002160a7220 */ /* 0x000fc60000400000 */
[----:B------:R0:W-:Y:S01]  /*178f0*/  @P4 STG.E.U16 desc[UR36][R6.64+0x1e2], R12 ;  /* 0x0001e20c06004986 */ /* 0x0001e2000c101524 */
[----:B------:R-:W-:Y:S01]  /*17900*/  ISETP.GT.AND P4, PT, R0, 0xf8, P2 ;  /* 0x000000f80000780c */ /* 0x000fe20001784270 */
[-C--:B------:R-:W-:Y:S01]  /*17910*/  FMUL R9, R21, R2.reuse ;  /* 0x0000000215097220 */ /* 0x080fe20000400000 */
[-C--:B------:R-:W-:Y:S01]  /*17920*/  FMUL R8, R19, R2.reuse ;  /* 0x0000000213087220 */ /* 0x080fe20000400000 */
[----:B------:R-:W-:Y:S01]  /*17930*/  FMUL R3, R20, R2 ;  /* 0x0000000214037220 */ /* 0x000fe20000400000 */
[----:B------:R-:W-:Y:S02]  /*17940*/  F2FP.F16.F32.PACK_AB R10, RZ, R10 ;  /* 0x0000000aff0a723e */ /* 0x000fe400000000ff */
[----:B------:R-:W-:Y:S02]  /*17950*/  ISETP.GT.AND P2, PT, R0, 0xf9, P2 ;  /* 0x000000f90000780c */ /* 0x000fe40001744270 */
[----:B------:R-:W-:Y:S02]  /*17960*/  F2FP.F16.F32.PACK_AB R9, RZ, R9 ;  /* 0x00000009ff09723e */ /* 0x000fe400000000ff */
[----:B------:R-:W-:-:S02]  /*17970*/  F2FP.F16.F32.PACK_AB R8, RZ, R8 ;  /* 0x00000008ff08723e */ /* 0x000fc400000000ff */
[----:B------:R-:W-:Y:S01]  /*17980*/  F2FP.F16.F32.PACK_AB R3, RZ, R3 ;  /* 0x00000003ff03723e */ /* 0x000fe200000000ff */
[----:B------:R-:W-:Y:S01]  /*17990*/  @P5 STG.E.U16 desc[UR36][R4.64+0x1f0], R10 ;  /* 0x0001f00a04005986 */ /* 0x000fe2000c101524 */
[----:B0-----:R-:W-:Y:S01]  /*179a0*/  PRMT R12, R8, 0x7610, R12 ;  /* 0x00007610080c7816 */ /* 0x001fe2000000000c */
[----:B------:R-:W-:Y:S01]  /*179b0*/  @P4 IMAD.MOV.U32 R8, RZ, RZ, R6 ;  /* 0x000000ffff084224 */ /* 0x000fe200078e0006 */
[----:B------:R-:W-:Y:S01]  /*179c0*/  PRMT R11, R3, 0x7610, R11 ;  /* 0x00007610030b7816 */ /* 0x000fe2000000000b */
[----:B------:R0:W-:Y:S01]  /*179d0*/  @P3 STG.E.U16 desc[UR36][R4.64+0x1f2], R9 ;  /* 0x0001f20904003986 */ /* 0x0001e2000c101524 */
[----:B------:R-:W-:Y:S01]  /*179e0*/  USHF.L.U32 UR12, UR8, 0x8, URZ ;  /* 0x00000008080c7899 */ /* 0x000fe2000800063f */
[----:B------:R-:W-:Y:S01]  /*179f0*/  ISETP.GT.AND P1, PT, R153, 0x80, PT ;  /* 0x000000809900780c */ /* 0x000fe20003f24270 */
[----:B------:R-:W-:Y:S01]  /*17a00*/  USHF.L.U64.HI UR11, UR8, 0x8, UR9 ;  /* 0x00000008080b7899 */ /* 0x000fe20008010209 */
[----:B0-----:R-:W-:-:S03]  /*17a10*/  @P4 MOV R9, R7 ;  /* 0x0000000700094202 */ /* 0x001fc60000000f00 */
[----:B------:R-:W-:Y:S02]  /*17a20*/  IMAD.U32 R3, RZ, RZ, UR12 ;  /* 0x0000000cff037e24 */ /* 0x000fe4000f8e00ff */
[----:B------:R0:W-:Y:S01]  /*17a30*/  @P4 STG.E.U16 desc[UR36][R8.64+0x1f0], R11 ;  /* 0x0001f00b08004986 */ /* 0x0001e2000c101524 */
[C---:B------:R-:W-:Y:S02]  /*17a40*/  ISETP.GT.AND P3, PT, R0.reuse, RZ, P1 ;  /* 0x000000ff0000720c */ /* 0x040fe40000f64270 */
[----:B------:R-:W-:Y:S01]  /*17a50*/  ISETP.GT.AND P4, PT, R0, 0x1, P1 ;  /* 0x000000010000780c */ /* 0x000fe20000f84270 */
[-C--:B------:R-:W-:Y:S01]  /*17a60*/  FMUL R24, R24, R2.reuse ;  /* 0x0000000218187220 */ /* 0x080fe20000400000 */
[----:B------:R-:W-:Y:S01]  /*17a70*/  FMUL R25, R25, R2 ;  /* 0x0000000219197220 */ /* 0x000fe20000400000 */
[----:B0-----:R-:W-:Y:S01]  /*17a80*/  @P2 IMAD.MOV.U32 R8, RZ, RZ, R6 ;  /* 0x000000ffff082224 */ /* 0x001fe200078e0006 */
[----:B------:R-:W-:Y:S01]  /*17a90*/  @P2 MOV R9, R7 ;  /* 0x0000000700092202 */ /* 0x000fe20000000f00 */
[----:B------:R-:W-:-:S04]  /*17aa0*/  IMAD.U32 R7, RZ, RZ, UR11 ;  /* 0x0000000bff077e24 */ /* 0x000fc8000f8e00ff */
[----:B------:R0:W-:Y:S01]  /*17ab0*/  @P2 STG.E.U16 desc[UR36][R8.64+0x1f2], R12 ;  /* 0x0001f20c08002986 */ /* 0x0001e2000c101524 */
[C---:B------:R-:W-:Y:S02]  /*17ac0*/  IADD3 R6, P2, P6, R4.reuse, UR5, R3 ;  /* 0x0000000504067c10 */ /* 0x040fe4000fe5e003 */
[----:B------:R-:W-:Y:S02]  /*17ad0*/  IADD3 R4, P5, R4, UR12, RZ ;  /* 0x0000000c04047c10 */ /* 0x000fe4000ffbe0ff */
[----:B------:R-:W-:Y:S02]  /*17ae0*/  IADD3.X R7, R5, UR4, R7, P2, P6 ;  /* 0x0000000405077c10 */ /* 0x000fe400097ec407 */
[----:B------:R-:W-:Y:S02]  /*17af0*/  ISETP.GT.AND P0, PT, R153, 0x88, PT ;  /* 0x000000889900780c */ /* 0x000fe40003f04270 */
[----:B------:R-:W-:Y:S02]  /*17b00*/  F2FP.F16.F32.PACK_AB R24, RZ, R24 ;  /* 0x00000018ff18723e */ /* 0x000fe400000000ff */
[----:B------:R-:W-:-:S02]  /*17b10*/  IADD3.X R5, R5, UR11, RZ, P5, !PT ;  /* 0x0000000b05057c10 */ /* 0x000fc4000affe4ff */
[----:B------:R-:W-:Y:S02]  /*17b20*/  F2FP.F16.F32.PACK_AB R25, RZ, R25 ;  /* 0x00000019ff19723e */ /* 0x000fe400000000ff */
[C---:B------:R-:W-:Y:S01]  /*17b30*/  ISETP.GT.AND P2, PT, R0.reuse, RZ, P0 ;  /* 0x000000ff0000720c */ /* 0x040fe20000744270 */
[----:B------:R-:W-:Y:S01]  /*17b40*/  @P3 STG.E.U16 desc[UR36][R4.64], R24 ;  /* 0x0000001804003986 */ /* 0x000fe2000c101524 */
[----:B------:R-:W-:Y:S01]  /*17b50*/  ISETP.GT.AND P3, PT, R0, 0x1, P0 ;  /* 0x000000010000780c */ /* 0x000fe20000764270 */
[-C--:B------:R-:W-:Y:S02]  /*17b60*/  FMUL R26, R26, R2.reuse ;  /* 0x000000021a1a7220 */ /* 0x080fe40000400000 */
[----:B------:R-:W-:Y:S01]  /*17b70*/  @P4 STG.E.U16 desc[UR36][R4.64+0x2], R25 ;  /* 0x0000021904004986 */ /* 0x000fe2000c101524 */
[----:B------:R-:W-:Y:S01]  /*17b80*/  ISETP.GT.AND P4, PT, R0, 0x8, P1 ;  /* 0x000000080000780c */ /* 0x000fe20000f84270 */
[-C--:B------:R-:W-:Y:S01]  /*17b90*/  FMUL R27, R27, R2.reuse ;  /* 0x000000021b1b7220 */ /* 0x080fe20000400000 */
[----:B0-----:R-:W-:Y:S01]  /*17ba0*/  IADD3 R8, P5, R4, UR5, RZ ;  /* 0x0000000504087c10 */ /* 0x001fe2000ffbe0ff */
[----:B------:R-:W-:Y:S01]  /*17bb0*/  FMUL R28, R28, R2 ;  /* 0x000000021c1c7220 */ /* 0x000fe20000400000 */
[----:B------:R-:W-:-:S02]  /*17bc0*/  F2FP.F16.F32.PACK_AB R26, RZ, R26 ;  /* 0x0000001aff1a723e */ /* 0x000fc400000000ff */
[----:B------:R-:W-:Y:S02]  /*17bd0*/  IADD3.X R9, R5, UR4, RZ, P5, !PT ;  /* 0x0000000405097c10 */ /* 0x000fe4000affe4ff */
[----:B------:R-:W-:Y:S02]  /*17be0*/  F2FP.F16.F32.PACK_AB R27, RZ, R27 ;  /* 0x0000001bff1b723e */ /* 0x000fe400000000ff */
[----:B------:R-:W-:Y:S01]  /*17bf0*/  F2FP.F16.F32.PACK_AB R28, RZ, R28 ;  /* 0x0000001cff1c723e */ /* 0x000fe200000000ff */
[----:B------:R-:W-:Y:S01]  /*17c00*/  @P2 STG.E.U16 desc[UR36][R8.64], R26 ;  /* 0x0000001a08002986 */ /* 0x000fe2000c101524 */
[C---:B------:R-:W-:Y:S02]  /*17c10*/  ISETP.GT.AND P5, PT, R0.reuse, 0x9, P1 ;  /* 0x000000090000780c */ /* 0x040fe40000fa4270 */
[C---:B------:R-:W-:Y:S01]  /*17c20*/  ISETP.GT.AND P2, PT, R0.reuse, 0x8, P0 ;  /* 0x000000080000780c */ /* 0x040fe20000744270 */
[----:B------:R-:W-:Y:S01]  /*17c30*/  @P3 STG.E.U16 desc[UR36][R8.64+0x2], R27 ;  /* 0x0000021b08003986 */ /* 0x000fe2000c101524 */
[-C--:B------:R-:W-:Y:S01]  /*17c40*/  FMUL R29, R29, R2.reuse ;  /* 0x000000021d1d7220 */ /* 0x080fe20000400000 */
[----:B------:R-:W-:Y:S01]  /*17c50*/  ISETP.GT.AND P3, PT, R0, 0x9, P0 ;  /* 0x000000090000780c */ /* 0x000fe20000764270 */
[-C--:B------:R-:W-:Y:S01]  /*17c60*/  FMUL R30, R30, R2.reuse ;  /* 0x000000021e1e7220 */ /* 0x080fe20000400000 */
[----:B------:R-:W-:Y:S01]  /*17c70*/  @P4 STG.E.U16 desc[UR36][R4.64+0x10], R28 ;  /* 0x0000101c04004986 */ /* 0x000fe2000c101524 */
[----:B------:R-:W-:Y:S01]  /*17c80*/  ISETP.GT.AND P4, PT, R0, 0x10, P1 ;  /* 0x000000100000780c */ /* 0x000fe20000f84270 */
[-C--:B------:R-:W-:Y:S01]  /*17c90*/  FMUL R31, R31, R2.reuse ;  /* 0x000000021f1f7220 */ /* 0x080fe20000400000 */
[----:B------:R-:W-:Y:S01]  /*17ca0*/  IADD3 R10, P6, R4, UR5, RZ ;  /* 0x00000005040a7c10 */ /* 0x000fe2000ffde0ff */
[----:B------:R-:W-:Y:S01]  /*17cb0*/  FMUL R32, R32, R2 ;  /* 0x0000000220207220 */ /* 0x000fe20000400000 */
[----:B------:R-:W-:-:S02]  /*17cc0*/  F2FP.F16.F32.PACK_AB R29, RZ, R29 ;  /* 0x0000001dff1d723e */ /* 0x000fc400000000ff */
[----:B------:R-:W-:Y:S02]  /*17cd0*/  F2FP.F16.F32.PACK_AB R30, RZ, R30 ;  /* 0x0000001eff1e723e */ /* 0x000fe400000000ff */
[----:B------:R-:W-:Y:S02]  /*17ce0*/  IADD3.X R11, R5, UR4, RZ, P6, !PT ;  /* 0x00000004050b7c10 */ /* 0x000fe4000b7fe4ff */
[----:B------:R-:W-:Y:S01]  /*17cf0*/  F2FP.F16.F32.PACK_AB R31, RZ, R31 ;  /* 0x0000001fff1f723e */ /* 0x000fe200000000ff */
[----:B------:R-:W-:Y:S01]  /*17d00*/  @P5 STG.E.U16 desc[UR36][R4.64+0x12], R29 ;  /* 0x0000121d04005986 */ /* 0x000fe2000c101524 */
[----:B------:R-:W-:Y:S02]  /*17d10*/  F2FP.F16.F32.PACK_AB R32, RZ, R32 ;  /* 0x00000020ff20723e */ /* 0x000fe400000000ff */
[C---:B------:R-:W-:Y:S01]  /*17d20*/  ISETP.GT.AND P5, PT, R0.reuse, 0x11, P1 ;  /* 0x000000110000780c */ /* 0x040fe20000fa4270 */
[----:B------:R-:W-:Y:S01]  /*17d30*/  @P2 STG.E.U16 desc[UR36][R10.64+0x10], R30 ;  /* 0x0000101e0a002986 */ /* 0x000fe2000c101524 */
[----:B------:R-:W-:Y:S01]  /*17d40*/  ISETP.GT.AND P2, PT, R0, 0x10, P0 ;  /* 0x000000100000780c */ /* 0x000fe20000744270 */
[----:B------:R-:W-:-:S02]  /*17d50*/  FMUL R33, R33, R2 ;  /* 0x0000000221217220 */ /* 0x000fc40000400000 */
[----:B------:R-:W-:Y:S01]  /*17d60*/  @P3 STG.E.U16 desc[UR36][R6.64+0x12], R31 ;  /* 0x0000121f06003986 */ /* 0x000fe2000c101524 */
[----:B------:R-:W-:Y:S01]  /*17d70*/  ISETP.GT.AND P3, PT, R0, 0x11, P0 ;  /* 0x000000110000780c */ /* 0x000fe20000764270 */
[-C--:B------:R-:W-:Y:S02]  /*17d80*/  FMUL R34, R34, R2.reuse ;  /* 0x0000000222227220 */ /* 0x080fe40000400000 */
[----:B------:R-:W-:Y:S01]  /*17d90*/  @P4 STG.E.U16 desc[UR36][R4.64+0x20], R32 ;  /* 0x0000202004004986 */ /* 0x000fe2000c101524 */
[----:B------:R-:W-:Y:S01]  /*17da0*/  ISETP.GT.AND P4, PT, R0, 0x18, P1 ;  /* 0x000000180000780c */ /* 0x000fe20000f84270 */
[-C--:B------:R-:W-:Y:S01]  /*17db0*/  FMUL R35, R35, R2.reuse ;  /* 0x0000000223237220 */ /* 0x080fe20000400000 */
[----:B------:R-:W-:Y:S01]  /*17dc0*/  FMUL R36, R36, R2 ;  /* 0x0000000224247220 */ /* 0x000fe20000400000 */
[----:B------:R-:W-:Y:S02]  /*17dd0*/  F2FP.F16.F32.PACK_AB R33, RZ, R33 ;  /* 0x00000021ff21723e */ /* 0x000fe400000000ff */
[----:B------:R-:W-:-:S02]  /*17de0*/  F2FP.F16.F32.PACK_AB R34, RZ, R34 ;  /* 0x00000022ff22723e */ /* 0x000fc400000000ff */
[----:B------:R-:W-:Y:S01]  /*17df0*/  F2FP.F16.F32.PACK_AB R35, RZ, R35 ;  /* 0x00000023ff23723e */ /* 0x000fe200000000ff */
[----:B------:R-:W-:Y:S01]  /*17e00*/  @P5 STG.E.U16 desc[UR36][R4.64+0x22], R33 ;  /* 0x0000222104005986 */ /* 0x000fe2000c101524 */
[----:B------:R-:W-:Y:S02]  /*17e10*/  F2FP.F16.F32.PACK_AB R36, RZ, R36 ;  /* 0x00000024ff24723e */ /* 0x000fe400000000ff */
[C---:B------:R-:W-:Y:S01]  /*17e20*/  ISETP.GT.AND P5, PT, R0.reuse, 0x19, P1 ;  /* 0x000000190000780c */ /* 0x040fe20000fa4270 */
[----:B------:R-:W-:Y:S01]  /*17e30*/  @P2 STG.E.U16 desc[UR36][R6.64+0x20], R34 ;  /* 0x0000202206002986 */ /* 0x000fe2000c101524 */
[C---:B------:R-:W-:Y:S01]  /*17e40*/  ISETP.GT.AND P2, PT, R0.reuse, 0x18, P0 ;  /* 0x000000180000780c */ /* 0x040fe20000744270 */
[-C--:B------:R-:W-:Y:S02]  /*17e50*/  FMUL R37, R37, R2.reuse ;  /* 0x0000000225257220 */ /* 0x080fe40000400000 */
[----:B------:R-:W-:Y:S01]  /*17e60*/  @P3 STG.E.U16 desc[UR36][R6.64+0x22], R35 ;  /* 0x0000222306003986 */ /* 0x000fe2000c101524 */
[----:B------:R-:W-:Y:S01]  /*17e70*/  ISETP.GT.AND P3, PT, R0, 0x19, P0 ;  /* 0x000000190000780c */ /* 0x000fe20000764270 */
[----:B------:R-:W-:-:S02]  /*17e80*/  FMUL R38, R38, R2 ;  /* 0x0000000226267220 */ /* 0x000fc40000400000 */
[----:B------:R-:W-:Y:S01]  /*17e90*/  @P4 STG.E.U16 desc[UR36][R4.64+0x30], R36 ;  /* 0x0000302404004986 */ /* 0x000fe2000c101524 */
[----:B------:R-:W-:Y:S01]  /*17ea0*/  ISETP.GT.AND P4, PT, R0, 0x20, P1 ;  /* 0x000000200000780c */ /* 0x000fe20000f84270 */
[-C--:B------:R-:W-:Y:S01]  /*17eb0*/  FMUL R39, R39, R2.reuse ;  /* 0x0000000227277220 */ /* 0x080fe20000400000 */
[----:B------:R-:W-:Y:S01]  /*17ec0*/  FMUL R40, R40, R2 ;  /* 0x0000000228287220 */ /* 0x000fe20000400000 */
[----:B------:R-:W-:Y:S02]  /*17ed0*/  F2FP.F16.F32.PACK_AB R37, RZ, R37 ;  /* 0x00000025ff25723e */ /* 0x000fe400000000ff */
[----:B------:R-:W-:Y:S02]  /*17ee0*/  F2FP.F16.F32.PACK_AB R38, RZ, R38 ;  /* 0x00000026ff26723e */ /* 0x000fe400000000ff */
[----:B------:R-:W-:Y:S01]  /*17ef0*/  F2FP.F16.F32.PACK_AB R39, RZ, R39 ;  /* 0x00000027ff27723e */ /* 0x000fe200000000ff */
[----:B------:R-:W-:Y:S01]  /*17f00*/  @P5 STG.E.U16 desc[UR36][R4.64+0x32], R37 ;  /* 0x0000322504005986 */ /* 0x000fe2000c101524 */
[----:B------:R-:W-:-:S02]  /*17f10*/  F2FP.F16.F32.PACK_AB R40, RZ, R40 ;  /* 0x00000028ff28723e */ /* 0x000fc400000000ff */
[C---:B------:R-:W-:Y:S01]  /*17f20*/  ISETP.GT.AND P5, PT, R0.reuse, 0x21, P1 ;  /* 0x000000210000780c */ /* 0x040fe20000fa4270 */
[----:B------:R-:W-:Y:S01]  /*17f30*/  @P2 STG.E.U16 desc[UR36][R6.64+0x30], R38 ;  /* 0x0000302606002986 */ /* 0x000fe2000c101524 */
[C---:B------:R-:W-:Y:S01]  /*17f40*/  ISETP.GT.AND P2, PT, R0.reuse, 0x20, P0 ;  /* 0x000000200000780c */ /* 0x040fe20000744270 */
[-C--:B------:R-:W-:Y:S02]  /*17f50*/  FMUL R41, R41, R2.reuse ;  /* 0x0000000229297220 */ /* 0x080fe40000400000 */
[----:B------:R-:W-:Y:S01]  /*17f60*/  @P3 STG.E.U16 desc[UR36][R6.64+0x32], R39 ;  /* 0x0000322706003986 */ /* 0x000fe2000c101524 */
[----:B------:R-:W-:Y:S01]  /*17f70*/  ISETP.GT.AND P3, PT, R0, 0x21, P0 ;  /* 0x000000210000780c */ /* 0x000fe20000764270 */
[-C--:B------:R-:W-:Y:S02]  /*17f80*/  FMUL R42, R42, R2.reuse ;  /* 0x000000022a2a7220 */ /* 0x080fe40000400000 */
[----:B------:R-:W-:Y:S01]  /*17f90*/  @P4 STG.E.U16 desc[UR36][R4.64+0x40], R40 ;  /* 0x0000402804004986 */ /* 0x000fe2000c101524 */
[----:B------:R-:W-:Y:S01]  /*17fa0*/  ISETP.GT.AND P4, PT, R0, 0x28, P1 ;  /* 0x000000280000780c */ /* 0x000fe20000f84270 */
[-C--:B------:R-:W-:Y:S01]  /*17fb0*/  FMUL R43, R43, R2.reuse ;  /* 0x000000022b2b7220 */ /* 0x080fe20000400000 */
[----:B------:R-:W-:Y:S01]  /*17fc0*/  FMUL R44, R44, R2 ;  /* 0x000000022c2c7220 */ /* 0x000fe20000400000 */
[----:B------:R-:W-:-:S02]  /*17fd0*/  F2FP.F16.F32.PACK_AB R41, RZ, R41 ;  /* 0x00000029ff29723e */ /* 0x000fc400000000ff */
[----:B------:R-:W-:Y:S02]  /*17fe0*/  F2FP.F16.F32.PACK_AB R42, RZ, R42 ;  /* 0x0000002aff2a723e */ /* 0x000fe400000000ff */
        /* <DEDUP_REMOVED lines=357> */
[----:B------:R-:W-:Y:S01]  /*19640*/  ISETP.GT.AND P2, PT, R0, 0xd8, P0 ;  /* 0x000000d80000780c */ /* 0x000fe20000744270 */
[-C--:B------:R-:W-:Y:S02]  /*19650*/  FMUL R133, R133, R2.reuse ;  /* 0x0000000285857220 */ /* 0x080fe40000400000 */
[----:B------:R-:W-:Y:S01]  /*19660*/  @P3 STG.E.U16 desc[UR36][R6.64+0x1a2], R131 ;  /* 0x0001a28306003986 */ /* 0x000fe2000c101524 */
[----:B------:R-:W-:-:S03]  /*19670*/  FMUL R134, R134, R2 ;  /* 0x0000000286867220 */ /* 0x000fc60000400000 */
[----:B------:R-:W-:Y:S01]  /*19680*/  @P4 STG.E.U16 desc[UR36][R4.64+0x1b0], R132 ;  /* 0x0001b08404004986 */ /* 0x000fe2000c101524 */
[C---:B------:R-:W-:Y:S01]  /*19690*/  ISETP.GT.AND P4, PT, R0.reuse, 0xd9, P0 ;  /* 0x000000d90000780c */ /* 0x040fe20000784270 */
[----:B------:R-:W-:Y:S01]  /*196a0*/  FMUL R135, R135, R2 ;  /* 0x0000000287877220 */ /* 0x000fe20000400000 */
[----:B------:R-:W-:Y:S02]  /*196b0*/  F2FP.F16.F32.PACK_AB R133, RZ, R133 ;  /* 0x00000085ff85723e */ /* 0x000fe400000000ff */
[----:B------:R-:W-:Y:S02]  /*196c0*/  F2FP.F16.F32.PACK_AB R134, RZ, R134 ;  /* 0x00000086ff86723e */ /* 0x000fe400000000ff */
[----:B------:R-:W-:Y:S01]  /*196d0*/  F2FP.F16.F32.PACK_AB R135, RZ, R135 ;  /* 0x00000087ff87723e */ /* 0x000fe200000000ff */
[----:B------:R-:W-:Y:S01]  /*196e0*/  @P5 STG.E.U16 desc[UR36][R4.64+0x1b2], R133 ;  /* 0x0001b28504005986 */ /* 0x000fe2000c101524 */
[----:B------:R-:W-:-:S03]  /*196f0*/  ISETP.GT.AND P5, PT, R0, 0xe0, P1 ;  /* 0x000000e00000780c */ /* 0x000fc60000fa4270 */
[----:B------:R-:W-:Y:S01]  /*19700*/  @P2 STG.E.U16 desc[UR36][R6.64+0x1b0], R134 ;  /* 0x0001b08606002986 */ /* 0x000fe2000c101524 */
[----:B------:R-:W-:Y:S01]  /*19710*/  ISETP.GT.AND P2, PT, R0, 0xe1, P1 ;  /* 0x000000e10000780c */ /* 0x000fe20000f44270 */
[-C--:B------:R-:W-:Y:S01]  /*19720*/  FMUL R136, R136, R2.reuse ;  /* 0x0000000288887220 */ /* 0x080fe20000400000 */
[C---:B------:R-:W-:Y:S01]  /*19730*/  ISETP.GT.AND P3, PT, R0.reuse, 0xe0, P0 ;  /* 0x000000e00000780c */ /* 0x040fe20000764270 */
[----:B------:R-:W-:Y:S01]  /*19740*/  @P4 STG.E.U16 desc[UR36][R6.64+0x1b2], R135 ;  /* 0x0001b28706004986 */ /* 0x000fe2000c101524 */
[-C--:B------:R-:W-:Y:S01]  /*19750*/  FMUL R137, R137, R2.reuse ;  /* 0x0000000289897220 */ /* 0x080fe20000400000 */
[----:B------:R-:W-:Y:S01]  /*19760*/  ISETP.GT.AND P4, PT, R0, 0xe1, P0 ;  /* 0x000000e10000780c */ /* 0x000fe20000784270 */
[-C--:B------:R-:W-:Y:S01]  /*19770*/  FMUL R138, R138, R2.reuse ;  /* 0x000000028a8a7220 */ /* 0x080fe20000400000 */
[----:B------:R-:W-:Y:S01]  /*19780*/  FMUL R139, R139, R2 ;  /* 0x000000028b8b7220 */ /* 0x000fe20000400000 */
[----:B------:R-:W-:Y:S02]  /*19790*/  F2FP.F16.F32.PACK_AB R136, RZ, R136 ;  /* 0x00000088ff88723e */ /* 0x000fe400000000ff */
[----:B------:R-:W-:-:S02]  /*197a0*/  F2FP.F16.F32.PACK_AB R137, RZ, R137 ;  /* 0x00000089ff89723e */ /* 0x000fc400000000ff */
[----:B------:R-:W-:Y:S02]  /*197b0*/  F2FP.F16.F32.PACK_AB R138, RZ, R138 ;  /* 0x0000008aff8a723e */ /* 0x000fe400000000ff */
[----:B------:R-:W-:Y:S01]  /*197c0*/  F2FP.F16.F32.PACK_AB R139, RZ, R139 ;  /* 0x0000008bff8b723e */ /* 0x000fe200000000ff */
[----:B------:R-:W-:Y:S01]  /*197d0*/  @P5 STG.E.U16 desc[UR36][R4.64+0x1c0], R136 ;  /* 0x0001c08804005986 */ /* 0x000fe2000c101524 */
[----:B------:R-:W-:-:S03]  /*197e0*/  ISETP.GT.AND P5, PT, R0, 0xe9, P1 ;  /* 0x000000e90000780c */ /* 0x000fc60000fa4270 */
[----:B------:R-:W-:Y:S01]  /*197f0*/  @P2 STG.E.U16 desc[UR36][R4.64+0x1c2], R137 ;  /* 0x0001c28904002986 */ /* 0x000fe2000c101524 */
[C---:B------:R-:W-:Y:S02]  /*19800*/  ISETP.GT.AND P2, PT, R0.reuse, 0xe8, P1 ;  /* 0x000000e80000780c */ /* 0x040fe40000f44270 */
[C---:B------:R-:W-:Y:S01]  /*19810*/  ISETP.GT.AND P6, PT, R0.reuse, 0xe8, P0 ;  /* 0x000000e80000780c */ /* 0x040fe200007c4270 */
[----:B------:R-:W-:Y:S01]  /*19820*/  @P3 STG.E.U16 desc[UR36][R6.64+0x1c0], R138 ;  /* 0x0001c08a06003986 */ /* 0x000fe2000c101524 */
[----:B------:R-:W-:Y:S01]  /*19830*/  ISETP.GT.AND P3, PT, R0, 0xe9, P0 ;  /* 0x000000e90000780c */ /* 0x000fe20000764270 */
[-C--:B------:R-:W-:Y:S01]  /*19840*/  FMUL R140, R140, R2.reuse ;  /* 0x000000028c8c7220 */ /* 0x080fe20000400000 */
[-C--:B------:R-:W-:Y:S01]  /*19850*/  FMUL R141, R141, R2.reuse ;  /* 0x000000028d8d7220 */ /* 0x080fe20000400000 */
[----:B------:R-:W-:Y:S01]  /*19860*/  @P4 STG.E.U16 desc[UR36][R6.64+0x1c2], R139 ;  /* 0x0001c28b06004986 */ /* 0x000fe2000c101524 */
[----:B------:R-:W-:Y:S01]  /*19870*/  ISETP.GT.AND P4, PT, R0, 0xf0, P1 ;  /* 0x000000f00000780c */ /* 0x000fe20000f84270 */
[-C--:B------:R-:W-:Y:S01]  /*19880*/  FMUL R142, R142, R2.reuse ;  /* 0x000000028e8e7220 */ /* 0x080fe20000400000 */
[-C--:B------:R-:W-:Y:S01]  /*19890*/  FMUL R143, R143, R2.reuse ;  /* 0x000000028f8f7220 */ /* 0x080fe20000400000 */
[----:B------:R-:W-:Y:S01]  /*198a0*/  FMUL R144, R144, R2 ;  /* 0x0000000290907220 */ /* 0x000fe20000400000 */
[----:B------:R-:W-:-:S02]  /*198b0*/  F2FP.F16.F32.PACK_AB R140, RZ, R140 ;  /* 0x0000008cff8c723e */ /* 0x000fc400000000ff */
[----:B------:R-:W-:Y:S02]  /*198c0*/  F2FP.F16.F32.PACK_AB R141, RZ, R141 ;  /* 0x0000008dff8d723e */ /* 0x000fe400000000ff */
[----:B------:R-:W-:Y:S02]  /*198d0*/  F2FP.F16.F32.PACK_AB R142, RZ, R142 ;  /* 0x0000008eff8e723e */ /* 0x000fe400000000ff */
[----:B------:R-:W-:Y:S02]  /*198e0*/  F2FP.F16.F32.PACK_AB R143, RZ, R143 ;  /* 0x0000008fff8f723e */ /* 0x000fe400000000ff */
[----:B------:R-:W-:Y:S01]  /*198f0*/  F2FP.F16.F32.PACK_AB R144, RZ, R144 ;  /* 0x00000090ff90723e */ /* 0x000fe200000000ff */
[----:B------:R-:W-:Y:S01]  /*19900*/  @P2 STG.E.U16 desc[UR36][R4.64+0x1d0], R140 ;  /* 0x0001d08c04002986 */ /* 0x000fe2000c101524 */
[----:B------:R-:W-:-:S03]  /*19910*/  ISETP.GT.AND P2, PT, R0, 0xf1, P1 ;  /* 0x000000f10000780c */ /* 0x000fc60000f44270 */
[----:B------:R-:W-:Y:S01]  /*19920*/  @P5 STG.E.U16 desc[UR36][R4.64+0x1d2], R141 ;  /* 0x0001d28d04005986 */ /* 0x000fe2000c101524 */
[----:B------:R-:W-:-:S03]  /*19930*/  ISETP.GT.AND P5, PT, R0, 0xf0, P0 ;  /* 0x000000f00000780c */ /* 0x000fc600007a4270 */
[----:B------:R-:W-:Y:S01]  /*19940*/  @P6 STG.E.U16 desc[UR36][R6.64+0x1d0], R142 ;  /* 0x0001d08e06006986 */ /* 0x000fe2000c101524 */
[----:B------:R-:W-:-:S03]  /*19950*/  FMUL R145, R145, R2 ;  /* 0x0000000291917220 */ /* 0x000fc60000400000 */
[----:B------:R-:W-:Y:S01]  /*19960*/  @P3 STG.E.U16 desc[UR36][R6.64+0x1d2], R143 ;  /* 0x0001d28f06003986 */ /* 0x000fe2000c101524 */
[----:B------:R-:W-:-:S03]  /*19970*/  ISETP.GT.AND P3, PT, R0, 0xf8, P1 ;  /* 0x000000f80000780c */ /* 0x000fc60000f64270 */
[----:B------:R-:W-:Y:S01]  /*19980*/  @P4 STG.E.U16 desc[UR36][R4.64+0x1e0], R144 ;  /* 0x0001e09004004986 */ /* 0x000fe2000c101524 */
[----:B------:R-:W-:Y:S01]  /*19990*/  ISETP.GT.AND P4, PT, R0, 0xf1, P0 ;  /* 0x000000f10000780c */ /* 0x000fe20000784270 */
[-C--:B------:R-:W-:Y:S01]  /*199a0*/  FMUL R146, R146, R2.reuse ;  /* 0x0000000292927220 */ /* 0x080fe20000400000 */
[C---:B------:R-:W-:Y:S01]  /*199b0*/  ISETP.GT.AND P1, PT, R0.reuse, 0xf9, P1 ;  /* 0x000000f90000780c */ /* 0x040fe20000f24270 */
[-C--:B------:R-:W-:Y:S01]  /*199c0*/  FMUL R147, R147, R2.reuse ;  /* 0x0000000293937220 */ /* 0x080fe20000400000 */
[----:B------:R-:W-:Y:S01]  /*199d0*/  ISETP.GT.AND P6, PT, R0, 0xf8, P0 ;  /* 0x000000f80000780c */ /* 0x000fe200007c4270 */
[-C--:B------:R-:W-:Y:S01]  /*199e0*/  FMUL R148, R148, R2.reuse ;  /* 0x0000000294947220 */ /* 0x080fe20000400000 */
[----:B------:R-:W-:Y:S01]  /*199f0*/  FMUL R149, R149, R2 ;  /* 0x0000000295957220 */ /* 0x000fe20000400000 */
[----:B------:R-:W-:Y:S02]  /*19a00*/  F2FP.F16.F32.PACK_AB R145, RZ, R145 ;  /* 0x00000091ff91723e */ /* 0x000fe400000000ff */
[----:B------:R-:W-:-:S02]  /*19a10*/  F2FP.F16.F32.PACK_AB R146, RZ, R146 ;  /* 0x00000092ff92723e */ /* 0x000fc400000000ff */
[----:B------:R-:W-:Y:S02]  /*19a20*/  ISETP.GT.AND P0, PT, R0, 0xf9, P0 ;  /* 0x000000f90000780c */ /* 0x000fe40000704270 */
[----:B------:R-:W-:Y:S01]  /*19a30*/  F2FP.F16.F32.PACK_AB R147, RZ, R147 ;  /* 0x00000093ff93723e */ /* 0x000fe200000000ff */
[----:B------:R-:W-:Y:S01]  /*19a40*/  FMUL R150, R150, R2 ;  /* 0x0000000296967220 */ /* 0x000fe20000400000 */
[----:B------:R-:W-:Y:S02]  /*19a50*/  F2FP.F16.F32.PACK_AB R148, RZ, R148 ;  /* 0x00000094ff94723e */ /* 0x000fe400000000ff */
[----:B------:R-:W-:Y:S01]  /*19a60*/  F2FP.F16.F32.PACK_AB R149, RZ, R149 ;  /* 0x00000095ff95723e */ /* 0x000fe200000000ff */
[----:B------:R-:W-:Y:S01]  /*19a70*/  FMUL R151, R151, R2 ;  /* 0x0000000297977220 */ /* 0x000fe20000400000 */
[----:B------:R-:W-:Y:S01]  /*19a80*/  @P2 STG.E.U16 desc[UR36][R4.64+0x1e2], R145 ;  /* 0x0001e29104002986 */ /* 0x000fe2000c101524 */
[----:B------:R-:W-:-:S03]  /*19a90*/  F2FP.F16.F32.PACK_AB R150, RZ, R150 ;  /* 0x00000096ff96723e */ /* 0x000fc600000000ff */
[----:B------:R-:W-:Y:S01]  /*19aa0*/  @P5 STG.E.U16 desc[UR36][R6.64+0x1e0], R146 ;  /* 0x0001e09206005986 */ /* 0x000fe2000c101524 */
[----:B------:R-:W-:-:S03]  /*19ab0*/  F2FP.F16.F32.PACK_AB R151, RZ, R151 ;  /* 0x00000097ff97723e */ /* 0x000fc600000000ff */
[----:B------:R-:W-:Y:S04]  /*19ac0*/  @P4 STG.E.U16 desc[UR36][R6.64+0x1e2], R147 ;  /* 0x0001e29306004986 */ /* 0x000fe8000c101524 */
[----:B------:R-:W-:Y:S04]  /*19ad0*/  @P3 STG.E.U16 desc[UR36][R4.64+0x1f0], R148 ;  /* 0x0001f09404003986 */ /* 0x000fe8000c101524 */
[----:B------:R0:W-:Y:S02]  /*19ae0*/  @P1 STG.E.U16 desc[UR36][R4.64+0x1f2], R149 ;  /* 0x0001f29504001986 */ /* 0x0001e4000c101524 */
[----:B0-----:R-:W-:Y:S01]  /*19af0*/  @P6 IMAD.MOV.U32 R4, RZ, RZ, R6 ;  /* 0x000000ffff046224 */ /* 0x001fe200078e0006 */
[----:B------:R-:W-:-:S05]  /*19b00*/  @P6 MOV R5, R7 ;  /* 0x0000000700056202 */ /* 0x000fca0000000f00 */
[----:B------:R0:W-:Y:S04]  /*19b10*/  @P6 STG.E.U16 desc[UR36][R4.64+0x1f0], R150 ;  /* 0x0001f09604006986 */ /* 0x0001e8000c101524 */
[----:B------:R0:W-:Y:S02]  /*19b20*/  @P0 STG.E.U16 desc[UR36][R6.64+0x1f2], R151 ;  /* 0x0001f29706000986 */ /* 0x0001e4000c101524 */
.L_x_542:
[----:B------:R-:W-:Y:S05]  /*19b30*/  BSYNC B0 ;  /* 0x0000000000007941 */ /* 0x000fea0003800000 */
.L_x_34:
[----:B0-----:R-:W2:Y:S04]  /*19b40*/  LDL.LU R5, [R1+0x200] ;  /* 0x0002000001057983 */ /* 0x001ea80000300800 */
[----:B------:R-:W2:Y:S01]  /*19b50*/  LDL.LU R4, [R1+0x204] ;  /* 0x0002040001047983 */ /* 0x000ea20000300800 */
[----:B------:R-:W-:Y:S01]  /*19b60*/  ULDC UR4, c[0x0][0xc] ;  /* 0x0000030000047ab9 */ /* 0x000fe20000000800 */
[----:B------:R-:W-:Y:S01]  /*19b70*/  ULDC UR5, c[0x0][0x10] ;  /* 0x0000040000057ab9 */ /* 0x000fe20000000800 */
[----:B-----5:R-:W2:Y:S01]  /*19b80*/  LDC R3, c[0x0][0x14] ;  /* 0x00000500ff037b82 */ /* 0x020ea20000000800 */
[----:B------:R-:W-:Y:S01]  /*19b90*/  UIMAD.WIDE.U32 UR4, UR4, UR5, URZ ;  /* 0x00000005040472a5 */ /* 0x000fe2000f8e003f */
[----:B----4-:R-:W-:Y:S01]  /*19ba0*/  PRMT R0, RZ, 0x7610, R0 ;  /* 0x00007610ff007816 */ /* 0x010fe20000000000 */
[----:B------:R-:W-:Y:S01]  /*19bb0*/  UMOV UR42, 0xffffffff ;  /* 0xffffffff002a7882 */ /* 0x000fe20000000000 */
[----:B------:R-:W-:-:S03]  /*19bc0*/  UMOV UR43, 0xffffffff ;  /* 0xffffffff002b7882 */ /* 0x000fc60000000000 */
[----:B--2---:R-:W-:-:S04]  /*19bd0*/  IMAD.WIDE.U32 R4, R3, UR4, R4 ;  /* 0x0000000403047c25 */ /* 0x004fc8000f8e0004 */
[----:B------:R-:W-:Y:S01]  /*19be0*/  IMAD R3, R3, UR5, RZ ;  /* 0x0000000503037c24 */ /* 0x000fe2000f8e02ff */
[----:B------:R-:W-:Y:S01]  /*19bf0*/  ULDC.64 UR4, c[0x0][0x650] ;  /* 0x0001940000047ab9 */ /* 0x000fe20000000a00 */
[----:B------:R-:W-:Y:S01]  /*19c00*/  IMAD.MOV.U32 R7, RZ, RZ, R4 ;  /* 0x000000ffff077224 */ /* 0x000fe200078e0004 */
[----:B------:R-:W-:Y:S01]  /*19c10*/  ISETP.GE.U32.AND P0, PT, R4, UR4, PT ;  /* 0x0000000404007c0c */ /* 0x000fe2000bf06070 */
[----:B------:R-:W-:-:S05]  /*19c20*/  IMAD.IADD R6, R5, 0x1, R3 ;  /* 0x0000000105067824 */ /* 0x000fca00078e0203 */
[----:B------:R0:W-:Y:S01]  /*19c30*/  STL [R1+0x200], R6 ;  /* 0x0002000601007387 */ /* 0x0001e20000100800 */
[----:B------:R-:W-:-:S03]  /*19c40*/  ISETP.GE.U32.AND.EX P0, PT, R6, UR5, PT, P0 ;  /* 0x0000000506007c0c */ /* 0x000fc6000bf06100 */
[----:B------:R0:W-:Y:S10]  /*19c50*/  STL [R1+0x204], R7 ;  /* 0x0002040701007387 */ /* 0x0001f40000100800 */
[----:B0-----:R-:W-:Y:S05]  /*19c60*/  @P0 BRA `(.L_x_543) ;  /* 0x0000000400880947 */ /* 0x001fea0003800000 */
[----:B------:R-:W0:Y:S01]  /*19c70*/  S2UR UR6, SR_CTAID.X ;  /* 0x00000000000679c3 */ /* 0x000e220000002500 */
[----:B------:R-:W-:Y:S01]  /*19c80*/  ULDC.64 UR12, c[0x0][0x628] ;  /* 0x00018a00000c7ab9 */ /* 0x000fe20000000a00 */
[----:B------:R-:W-:Y:S01]  /*19c90*/  ULDC UR4, c[0x0][0x150] ;  /* 0x0000540000047ab9 */ /* 0x000fe20000000800 */
[----:B------:R-:W-:Y:S01]  /*19ca0*/  ISETP.NE.U32.AND P0, PT, RZ, UR12, PT ;  /* 0x0000000cff007c0c */ /* 0x000fe2000bf05070 */
[----:B------:R-:W-:Y:S01]  /*19cb0*/  ULDC UR15, c[0x0][0x630] ;  /* 0x00018c00000f7ab9 */ /* 0x000fe20000000800 */
[C---:B------:R-:W-:Y:S01]  /*19cc0*/  R2UR UR16, R7.reuse ;  /* 0x00000000071072ca */ /* 0x040fe200000e0000 */
[----:B------:R-:W-:Y:S01]  /*19cd0*/  ULDC UR19, c[0x0][0x154] ;  /* 0x0000550000137ab9 */ /* 0x000fe20000000800 */
[----:B------:R-:W-:Y:S01]  /*19ce0*/  ISETP.NE.AND.EX P0, PT, RZ, UR13, PT, P0 ;  /* 0x0000000dff007c0c */ /* 0x000fe2000bf05300 */
[----:B------:R-:W2:Y:S01]  /*19cf0*/  S2UR UR18, SR_CTAID.Y ;  /* 0x00000000001279c3 */ /* 0x000ea20000002600 */
[----:B------:R-:W-:Y:S02]  /*19d00*/  R2UR UR17, R6 ;  /* 0x00000000061172ca */ /* 0x000fe400000e0000 */
[----:B------:R-:W-:-:S02]  /*19d10*/  R2UR UR10, R7 ;  /* 0x00000000070a72ca */ /* 0x000fc400000e0000 */
[----:B------:R-:W-:Y:S02]  /*19d20*/  R2UR UR11, R6 ;  /* 0x00000000060b72ca */ /* 0x000fe400000e0000 */
[----:B0-----:R-:W-:-:S05]  /*19d30*/  I2FP.F32.U32 R0, UR6 ;  /* 0x0000000600007c45 */ /* 0x001fca0008201000 */
[----:B------:R-:W-:-:S04]  /*19d40*/  FMUL R0, R0, UR4 ;  /* 0x0000000400007c20 */ /* 0x000fc80008400000 */
[----:B------:R0:W4:Y:S01]  /*19d50*/  F2I.U32.TRUNC.NTZ R3, R0 ;  /* 0x0000000000037305 */ /* 0x000122000020f000 */
[----:B--2---:R-:W-:Y:S05]  /*19d60*/  @!P0 BRA `(.L_x_544) ;  /* 0x0000000000308947 */ /* 0x004fea0003800000 */
        /* <DEDUP_REMOVED lines=12> */
.L_x_544:
[----:B------:R-:W-:Y:S01]  /*19e30*/  USHF.R.U64 UR43, UR10, UR15, UR11 ;  /* 0x0000000f0a2b7299 */ /* 0x000fe2000800120b */
[----:B0-----:R-:W-:Y:S01]  /*19e40*/  I2FP.F32.U32 R0, UR18 ;  /* 0x0000001200007c45 */ /* 0x001fe20008201000 */
[----:B------:R-:W-:Y:S02]  /*19e50*/  USHF.R.U32.HI UR4, URZ, UR15, UR11 ;  /* 0x0000000f3f047299 */ /* 0x000fe4000801160b */
[----:B------:R-:W-:Y:S02]  /*19e60*/  UIADD3 UR10, UP0, URZ, -UR43, URZ ;  /* 0x8000002b3f0a7290 */ /* 0x000fe4000ff1e03f */
[----:B------:R-:W-:Y:S01]  /*19e70*/  FMUL R0, R0, UR19 ;  /* 0x0000001300007c20 */ /* 0x000fe20008400000 */
[----:B------:R-:W-:Y:S01]  /*19e80*/  ULDC.64 UR12, c[0x0][0x620] ;  /* 0x00018800000c7ab9 */ /* 0x000fe20000000a00 */
[----:B------:R-:W-:Y:S01]  /*19e90*/  UIADD3.X UR4, URZ, ~UR4, URZ, UP0, !UPT ;  /* 0x800000043f047290 */ /* 0x000fe200087fe43f */
[----:B------:R-:W-:Y:S01]  /*19ea0*/  UMOV UR8, UR16 ;  /* 0x0000001000087c82 */ /* 0x000fe20008000000 */
[----:B------:R-:W-:-:S02]  /*19eb0*/  UMOV UR9, UR17 ;  /* 0x0000001100097c82 */ /* 0x000fc40008000000 */
[----:B------:R-:W-:Y:S01]  /*19ec0*/  UIMAD UR4, UR4, UR12, URZ ;  /* 0x0000000c040472a4 */ /* 0x000fe2000f8e023f */
[----:B------:R-:W0:Y:S01]  /*19ed0*/  F2I.U32.TRUNC.NTZ R0, R0 ;  /* 0x0000000000007305 */ /* 0x000e22000020f000 */
[----:B------:R-:W-:Y:S01]  /*19ee0*/  UIMAD.WIDE.U32 UR8, UR10, UR12, UR8 ;  /* 0x0000000c0a0872a5 */ /* 0x000fe2000f8e0008 */
[----:B----4-:R-:W-:Y:S01]  /*19ef0*/  R2UR UR12, R3 ;  /* 0x00000000030c72ca */ /* 0x010fe200000e0000 */
[----:B------:R-:W-:Y:S01]  /*19f00*/  UIMAD UR10, UR10, UR13, UR4 ;  /* 0x0000000d0a0a72a4 */ /* 0x000fe2000f8e0204 */
[----:B------:R-:W-:Y:S01]  /*19f10*/  ULDC UR11, c[0x0][0x618] ;  /* 0x00018600000b7ab9 */ /* 0x000fe20000000800 */
[----:B------:R-:W-:Y:S02]  /*19f20*/  ULDC UR21, c[0x0][0x658] ;  /* 0x0001960000157ab9 */ /* 0x000fe40000000800 */
[----:B------:R-:W-:Y:S01]  /*19f30*/  UIADD3 UR9, UR9, UR10, URZ ;  /* 0x0000000a09097290 */ /* 0x000fe2000fffe03f */
[----:B------:R-:W-:Y:S01]  /*19f40*/  UMOV UR15, 0xffffffff ;  /* 0xffffffff000f7882 */ /* 0x000fe20000000000 */
[----:B------:R-:W-:Y:S01]  /*19f50*/  ULDC.64 UR4, c[0x0][0x640] ;  /* 0x0001900000047ab9 */ /* 0x000fe20000000a00 */
[----:B------:R-:W-:Y:S01]  /*19f60*/  USHF.L.U32 UR15, UR15, UR21, URZ ;  /* 0x000000150f0f7299 */ /* 0x000fe2000800063f */
[----:B------:R-:W-:Y:S01]  /*19f70*/  ISETP.NE.U32.AND P0, PT, RZ, UR4, PT ;  /* 0x00000004ff007c0c */ /* 0x000fe2000bf05070 */
[----:B------:R-:W-:-:S02]  /*19f80*/  USHF.R.U64 UR16, UR8, UR11, UR9 ;  /* 0x0000000b08107299 */ /* 0x000fc40008001209 */
[----:B------:R-:W-:Y:S01]  /*19f90*/  USHF.R.U32.HI UR8, URZ, UR11, UR9 ;  /* 0x0000000b3f087299 */ /* 0x000fe20008011609 */
[----:B0-----:R-:W-:Y:S01]  /*19fa0*/  R2UR UR14, R0 ;  /* 0x00000000000e72ca */ /* 0x001fe200000e0000 */
[----:B------:R-:W-:Y:S01]  /*19fb0*/  ULDC UR17, c[0x0][0x608] ;  /* 0x0001820000117ab9 */ /* 0x000fe20000000800 */
[----:B------:R-:W-:Y:S01]  /*19fc0*/  ULOP3.LUT UR41, URZ, UR15, URZ, 0x33, !UPT ;  /* 0x0000000f3f297292 */ /* 0x000fe2000f8e333f */
[----:B------:R-:W-:Y:S01]  /*19fd0*/  ISETP.NE.AND.EX P0, PT, RZ, UR5, PT, P0 ;  /* 0x00000005ff007c0c */ /* 0x000fe2000bf05300 */
[----:B------:R-:W-:Y:S02]  /*19fe0*/  USHF.R.U64 UR15, UR16, UR17, UR8 ;  /* 0x00000011100f7299 */ /* 0x000fe40008001208 */
[----:B------:R-:W-:Y:S02]  /*19ff0*/  USHF.R.U32.HI UR8, URZ, UR17, UR8 ;  /* 0x000000113f087299 */ /* 0x000fe40008011608 */
[----:B------:R-:W-:Y:S02]  /*1a000*/  UIADD3 UR12, -UR12, URZ, URZ ;  /* 0x0000003f0c0c7290 */ /* 0x000fe4000fffe13f */
[----:B------:R-:W-:Y:S01]  /*1a010*/  USHF.R.U64 UR17, UR15, UR21, UR8 ;  /* 0x000000150f117299 */ /* 0x000fe20008001208 */
[----:B------:R-:W-:Y:S01]  /*1a020*/  UMOV UR19, 0x1 ;  /* 0x0000000100137882 */ /* 0x000fe20000000000 */
[----:B------:R-:W-:Y:S01]  /*1a030*/  ULDC UR13, c[0x0][0x144] ;  /* 0x00005100000d7ab9 */ /* 0x000fe20000000800 */
[----:B------:R-:W-:Y:S01]  /*1a040*/  ULDC UR7, c[0x0][0x600] ;  /* 0x0001800000077ab9 */ /* 0x000fe20000000800 */
[----:B------:R-:W-:-:S02]  /*1a050*/  USHF.L.U32 UR24, UR19, UR21, URZ ;  /* 0x0000001513187299 */ /* 0x000fc4000800063f */
[----:B------:R-:W-:Y:S02]  /*1a060*/  USHF.R.U32.HI UR8, URZ, UR21, UR8 ;  /* 0x000000153f087299 */ /* 0x000fe40008011608 */
[----:B------:R-:W-:Y:S02]  /*1a070*/  UIMAD UR21, UR13, UR12, UR6 ;  /* 0x0000000c0d1572a4 */ /* 0x000fe4000f8e0206 */
[----:B------:R-:W-:Y:S02]  /*1a080*/  UIADD3 UR20, UR7, -0x1, URZ ;  /* 0xffffffff07147890 */ /* 0x000fe4000fffe03f */
[----:B------:R-:W-:Y:S01]  /*1a090*/  UIADD3 UR19, -UR14, URZ, URZ ;  /* 0x0000003f0e137290 */ /* 0x000fe2000fffe13f */
[----:B------:R-:W-:Y:S01]  /*1a0a0*/  ULDC UR25, c[0x0][0x148] ;  /* 0x0000520000197ab9 */ /* 0x000fe20000000800 */
[----:B------:R-:W-:Y:S01]  /*1a0b0*/  ULDC UR22, c[0x0][0x648] ;  /* 0x0001920000167ab9 */ /* 0x000fe20000000800 */
[----:B------:R-:W-:Y:S01]  /*1a0c0*/  ULDC UR23, c[0x0][0x638] ;  /* 0x00018e0000177ab9 */ /* 0x000fe20000000800 */
        /* <DEDUP_REMOVED lines=14> */
.L_x_545:
[----:B------:R-:W-:Y:S01]  /*1a1b0*/  UISETP.NE.AND UP0, UPT, UR45, URZ, UPT ;  /* 0x0000003f2d00728c */ /* 0x000fe2000bf05270 */
[----:B------:R-:W-:Y:S01]  /*1a1c0*/  MOV R0, 0x1 ;  /* 0x0000000100007802 */ /* 0x000fe20000000f00 */
[----:B------:R-:W-:Y:S02]  /*1a1d0*/  USHF.R.U64 UR4, UR6, UR22, UR8 ;  /* 0x0000001606047299 */ /* 0x000fe40008001208 */
[----:B------:R-:W-:Y:S02]  /*1a1e0*/  ULOP3.LUT UR41, UR15, UR41, URZ, 0xc0, !UPT ;  /* 0x000000290f297292 */ /* 0x000fe4000f8ec03f */
[----:B------:R-:W-:Y:S02]  /*1a1f0*/  UIADD3 UR5, -UR4, URZ, URZ ;  /* 0x0000003f04057290 */ /* 0x000fe4000fffe13f */
[----:B------:R-:W-:Y:S02]  /*1a200*/  UIMAD UR41, UR24, UR4, UR41 ;  /* 0x00000004182972a4 */ /* 0x000fe4000f8e0229 */
[----:B------:R-:W-:-:S02]  /*1a210*/  ULOP3.LUT UR16, UR16, UR20, URZ, 0xc0, !UPT ;  /* 0x0000001410107292 */ /* 0x000fc4000f8ec03f */
[----:B------:R-:W-:Y:S02]  /*1a220*/  @UP0 UIMAD UR21, UR25, UR19, UR18 ;  /* 0x00000013191502a4 */ /* 0x000fe4000f8e0212 */
[----:B------:R-:W-:-:S03]  /*1a230*/  UIMAD UR4, UR5, UR23, UR17 ;  /* 0x00000017050472a4 */ /* 0x000fc6000f8e0211 */
[----:B------:R-:W-:Y:S01]  /*1a240*/  ULDC UR5, c[0x0][0x610] ;  /* 0x0001840000057ab9 */ /* 0x000fe20000000800 */
[----:B------:R-:W-:Y:S02]  /*1a250*/  UIMAD UR4, UR4, UR7, UR16 ;  /* 0x00000007040472a4 */ /* 0x000fe4000f8e0210 */
[----:B------:R-:W-:-:S04]  /*1a260*/  UIMAD UR41, UR41, UR5, UR21 ;  /* 0x00000005292972a4 */ /* 0x000fc8000f8e0215 */
[----:B------:R-:W-:Y:S02]  /*1a270*/  USEL UR42, UR4, UR41, !UP0 ;  /* 0x00000029042a7287 */ /* 0x000fe4000c000000 */
[----:B------:R-:W-:-:S12]  /*1a280*/  USEL UR41, UR41, UR4, !UP0 ;  /* 0x0000000429297287 */ /* 0x000fd8000c000000 */
.L_x_543:
[----:B------:R-:W-:-:S13]  /*1a290*/  LOP3.LUT P0, RZ, R0, 0xff, RZ, 0xc0, !PT ;  /* 0x000000ff00ff7812 */ /* 0x000fda000780c0ff */
[----:B------:R-:W-:Y:S05]  /*1a2a0*/  @P0 BRA `(.L_x_546) ;  /* 0xfffffe7000380947 */ /* 0x000fea000383ffff */
[----:B------:R-:W-:Y:S05]  /*1a2b0*/  EXIT ;  /* 0x000000000000794d */ /* 0x000fea0003800000 */
.L_x_7:
[----:B------:R-:W2:Y:S01]  /*1a2c0*/  LDL R5, [R1+0x204] ;  /* 0x0002040001057983 */ /* 0x000ea20000100800 */
[----:B------:R-:W-:-:S03]  /*1a2d0*/  ULDC.64 UR4, c[0x0][0x650] ;  /* 0x0001940000047ab9 */ /* 0x000fc60000000a00 */
[----:B------:R-:W3:Y:S01]  /*1a2e0*/  LDL R2, [R1+0x200] ;  /* 0x0002000001027983 */ /* 0x000ee20000100800 */
[----:B------:R-:W-:Y:S01]  /*1a2f0*/  PRMT R0, RZ, 0x7610, R0 ;  /* 0x00007610ff007816 */ /* 0x000fe20000000000 */
[----:B------:R-:W-:Y:S01]  /*1a300*/  IMAD.MOV.U32 R4, RZ, RZ, -0x1 ;  /* 0xffffffffff047424 */ /* 0x000fe200078e00ff */
[----:B------:R-:W-:Y:S01]  /*1a310*/  MOV R10, 0xffffffff ;  /* 0xffffffff000a7802 */ /* 0x000fe20000000f00 */
[----:B------:R-:W-:Y:S01]  /*1a320*/  IMAD.MOV.U32 R3, RZ, RZ, -0x1 ;  /* 0xffffffffff037424 */ /* 0x000fe200078e00ff */
[----:B--2---:R-:W-:-:S04]  /*1a330*/  ISETP.GE.U32.AND P0, PT, R5, UR4, PT ;  /* 0x0000000405007c0c */ /* 0x004fc8000bf06070 */
[----:B---3--:R-:W-:-:S13]  /*1a340*/  ISETP.GE.U32.AND.EX P0, PT, R2, UR5, PT, P0 ;  /* 0x0000000502007c0c */ /* 0x008fda000bf06100 */
        /* <DEDUP_REMOVED lines=21> */
.L_x_548:
[----:B------:R-:W-:Y:S01]  /*1a4a0*/  USHF.R.U64 UR4, UR14, UR19, UR15 ;  /* 0x000000130e047299 */ /* 0x000fe2000800120f */
[----:B------:R-:W-:Y:S01]  /*1a4b0*/  R2UR UR7, R2 ;  /* 0x00000000020772ca */ /* 0x000fe200000e0000 */
[----:B------:R-:W-:Y:S02]  /*1a4c0*/  USHF.R.U32.HI UR5, URZ, UR19, UR15 ;  /* 0x000000133f057299 */ /* 0x000fe4000801160f */
[----:B------:R-:W-:Y:S01]  /*1a4d0*/  UIADD3 UR13, UP0, URZ, -UR4, URZ ;  /* 0x800000043f0d7290 */ /* 0x000fe2000ff1e03f */
[----:B------:R-:W-:Y:S01]  /*1a4e0*/  ULDC.64 UR14, c[0x0][0x620] ;  /* 0x00018800000e7ab9 */ /* 0x000fe20000000a00 */
[----:B------:R-:W-:Y:S02]  /*1a4f0*/  UMOV UR6, UR20 ;  /* 0x0000001400067c82 */ /* 0x000fe40008000000 */
[----:B------:R-:W-:Y:S02]  /*1a500*/  UIADD3.X UR5, URZ, ~UR5, URZ, UP0, !UPT ;  /* 0x800000053f057290 */ /* 0x000fe400087fe43f */
[----:B------:R-:W-:-:S02]  /*1a510*/  UISETP.NE.AND UP1, UPT, UR45, URZ, UPT ;  /* 0x0000003f2d00728c */ /* 0x000fc4000bf25270 */
[----:B------:R-:W-:Y:S02]  /*1a520*/  UIMAD UR5, UR5, UR14, URZ ;  /* 0x0000000e050572a4 */ /* 0x000fe4000f8e023f */
[----:B------:R-:W-:Y:S02]  /*1a530*/  UIMAD.WIDE.U32 UR6, UR13, UR14, UR6 ;  /* 0x0000000e0d0672a5 */ /* 0x000fe4000f8e0006 */
[----:B------:R-:W-:Y:S01]  /*1a540*/  UIMAD UR5, UR13, UR15, UR5 ;  /* 0x0000000f0d0572a4 */ /* 0x000fe2000f8e0205 */
[----:B------:R-:W-:Y:S02]  /*1a550*/  ULDC UR14, c[0x0][0x608] ;  /* 0x00018200000e7ab9 */ /* 0x000fe40000000800 */
[----:B------:R-:W-:Y:S01]  /*1a560*/  ULDC UR13, c[0x0][0x618] ;  /* 0x00018600000d7ab9 */ /* 0x000fe20000000800 */
[----:B------:R-:W-:Y:S01]  /*1a570*/  UIADD3 UR5, UR7, UR5, URZ ;  /* 0x0000000507057290 */ /* 0x000fe2000fffe03f */
[----:B------:R-:W-:Y:S01]  /*1a580*/  ULDC UR22, c[0x0][0x658] ;  /* 0x0001960000167ab9 */ /* 0x000fe20000000800 */
[----:B------:R-:W-:-:S02]  /*1a590*/  @UP1 UIMAD UR8, UR11, UR12, UR10 ;  /* 0x0000000c0b0812a4 */ /* 0x000fc4000f8e020a */
[----:B------:R-:W-:Y:S02]  /*1a5a0*/  USHF.R.U64 UR17, UR6, UR13, UR5 ;  /* 0x0000000d06117299 */ /* 0x000fe40008001205 */
[----:B------:R-:W-:Y:S01]  /*1a5b0*/  USHF.R.U32.HI UR5, URZ, UR13, UR5 ;  /* 0x0000000d3f057299 */ /* 0x000fe20008011605 */
[----:B------:R-:W-:Y:S01]  /*1a5c0*/  ULDC.64 UR6, c[0x0][0x640] ;  /* 0x0001900000067ab9 */ /* 0x000fe20000000a00 */
[----:B------:R-:W-:Y:S01]  /*1a5d0*/  UMOV UR10, 0xffffffff ;  /* 0xffffffff000a7882 */ /* 0x000fe20000000000 */
[----:B------:R-:W-:Y:S01]  /*1a5e0*/  ISETP.NE.U32.AND P0, PT, RZ, UR6, PT ;  /* 0x00000006ff007c0c */ /* 0x000fe2000bf05070 */
[----:B------:R-:W-:Y:S02]  /*1a5f0*/  USHF.R.U64 UR18, UR17, UR14, UR5 ;  /* 0x0000000e11127299 */ /* 0x000fe40008001205 */
[----:B------:R-:W-:Y:S01]  /*1a600*/  USHF.R.U32.HI UR5, URZ, UR14, UR5 ;  /* 0x0000000e3f057299 */ /* 0x000fe20008011605 */
[----:B------:R-:W-:Y:S01]  /*1a610*/  ISETP.NE.AND.EX P0, PT, RZ, UR7, PT, P0 ;  /* 0x00000007ff007c0c */ /* 0x000fe2000bf05300 */
[----:B------:R-:W-:-:S02]  /*1a620*/  USHF.L.U32 UR11, UR10, UR22, URZ ;  /* 0x000000160a0b7299 */ /* 0x000fc4000800063f */
[----:B------:R-:W-:Y:S01]  /*1a630*/  USHF.R.U64 UR19, UR18, UR22, UR5 ;  /* 0x0000001612137299 */ /* 0x000fe20008001205 */
[----:B------:R-:W-:Y:S01]  /*1a640*/  ULDC UR20, c[0x0][0x600] ;  /* 0x0001800000147ab9 */ /* 0x000fe20000000800 */
[----:B------:R-:W-:Y:S02]  /*1a650*/  USHF.R.U32.HI UR10, URZ, UR22, UR5 ;  /* 0x000000163f0a7299 */ /* 0x000fe40008011605 */
[----:B------:R-:W-:Y:S02]  /*1a660*/  UIADD3 UR21, UR20, -0x1, URZ ;  /* 0xffffffff14157890 */ /* 0x000fe4000fffe03f */
[----:B------:R-:W-:Y:S01]  /*1a670*/  ULOP3.LUT UR26, URZ, UR11, URZ, 0x33, !UPT ;  /* 0x0000000b3f1a7292 */ /* 0x000fe2000f8e333f */
        /* <DEDUP_REMOVED lines=17> */
.L_x_549:
[----:B------:R-:W-:Y:S01]  /*1a790*/  USHF.R.U64 UR6, UR5, UR23, UR10 ;  /* 0x0000001705067299 */ /* 0x000fe2000800120a */
[----:B------:R-:W-:Y:S01]  /*1a7a0*/  IMAD.MOV.U32 R0, RZ, RZ, 0x1 ;  /* 0x00000001ff007424 */ /* 0x000fe200078e00ff */
[----:B------:R-:W-:Y:S01]  /*1a7b0*/  USHF.L.U32 UR25, UR25, UR22, URZ ;  /* 0x0000001619197299 */ /* 0x000fe2000800063f */
[----:B------:R-:W-:Y:S01]  /*1a7c0*/  IMAD.U32 R10, RZ, RZ, UR4 ;  /* 0x00000004ff0a7e24 */ /* 0x000fe2000f8e00ff */
[----:B------:R-:W-:Y:S02]  /*1a7d0*/  ULOP3.LUT UR5, UR18, UR26, URZ, 0xc0, !UPT ;  /* 0x0000001a12057292 */ /* 0x000fe4000f8ec03f */
[----:B------:R-:W-:Y:S02]  /*1a7e0*/  UIADD3 UR7, -UR6, URZ, URZ ;  /* 0x0000003f06077290 */ /* 0x000fe4000fffe13f */
[----:B------:R-:W-:Y:S02]  /*1a7f0*/  UIMAD UR6, UR25, UR6, UR5 ;  /* 0x00000006190672a4 */ /* 0x000fe4000f8e0205 */
[----:B------:R-:W-:-:S02]  /*1a800*/  ULOP3.LUT UR17, UR17, UR21, URZ, 0xc0, !UPT ;  /* 0x0000001511117292 */ /* 0x000fc4000f8ec03f */
[----:B------:R-:W-:Y:S02]  /*1a810*/  UIMAD UR5, UR7, UR24, UR19 ;  /* 0x00000018070572a4 */ /* 0x000fe4000f8e0213 */
[----:B------:R-:W-:Y:S01]  /*1a820*/  UISETP.NE.AND UP0, UPT, UR45, URZ, UPT ;  /* 0x0000003f2d00728c */ /* 0x000fe2000bf05270 */
[----:B------:R-:W-:Y:S01]  /*1a830*/  ULDC UR7, c[0x0][0x610] ;  /* 0x0001840000077ab9 */ /* 0x000fe20000000800 */
[----:B------:R-:W-:Y:S02]  /*1a840*/  UIMAD UR5, UR5, UR20, UR17 ;  /* 0x00000014050572a4 */ /* 0x000fe4000f8e0211 */
[----:B------:R-:W-:-:S04]  /*1a850*/  UIMAD UR8, UR6, UR7, UR8 ;  /* 0x00000007060872a4 */ /* 0x000fc8000f8e0208 */
[----:B------:R-:W-:Y:S02]  /*1a860*/  USEL UR6, UR5, UR8, !UP0 ;  /* 0x0000000805067287 */ /* 0x000fe4000c000000 */
[----:B------:R-:W-:-:S04]  /*1a870*/  USEL UR8, UR8, UR5, !UP0 ;  /* 0x0000000508087287 */ /* 0x000fc8000c000000 */
[----:B------:R-:W-:Y:S02]  /*1a880*/  MOV R3, UR6 ;  /* 0x0000000600037c02 */ /* 0x000fe40008000f00 */
[----:B------:R-:W-:-:S07]  /*1a890*/  IMAD.U32 R4, RZ, RZ, UR8 ;  /* 0x00000008ff047e24 */ /* 0x000fce000f8e00ff */
.L_x_547:
[----:B------:R-:W-:-:S08]  /*1a8a0*/  NOP ;  /* 0x0000000000007918 */ /* 0x000fd00000000000 */
[----:B0-----:R-:W0:-:S00]  /*1a8b0*/  USETMAXREG.DEALLOC.CTAPOOL 0x18 ;  /* 0x00000018000079c8 */ /* 0x001e0000080e0500 */
[----:B------:R-:W-:-:S13]  /*1a8c0*/  ISETP.NE.AND P0, PT, RZ, UR9, PT ;  /* 0x00000009ff007c0c */ /* 0x000fda000bf05270 */
[----:B------:R-:W-:Y:S05]  /*1a8d0*/  @P0 EXIT ;  /* 0x000000000000094d */ /* 0x000fea0003800000 */
[----:B0-----:R-:W-:Y:S01]  /*1a8e0*/  LOP3.LUT P0, RZ, R0, 0xff, RZ, 0xc0, !PT ;  /* 0x000000ff00ff7812 */ /* 0x001fe2000780c0ff */
[----:B------:R-:W-:Y:S01]  /*1a8f0*/  IMAD.MOV.U32 R0, RZ, RZ, 0x1 ;  /* 0x00000001ff007424 */ /* 0x000fe200078e00ff */
[----:B------:R-:W-:-:S11]  /*1a900*/  MOV R6, RZ ;  /* 0x000000ff00067202 */ /* 0x000fd60000000f00 */
[----:B------:R-:W-:Y:S05]  /*1a910*/  @!P0 BRA `(.L_x_550) ;  /* 0x0000000c00748947 */ /* 0x000fea0003800000 */
[----:B------:R-:W0:Y:S01]  /*1a920*/  S2R R9, SR_CgaCtaId ;  /* 0x0000000000097919 */ /* 0x000e220000008800 */
[----:B------:R-:W-:Y:S01]  /*1a930*/  ULDC UR4, c[0x0][0x28c] ;  /* 0x0000a30000047ab9 */ /* 0x000fe20000000800 */
[----:B------:R-:W-:Y:S01]  /*1a940*/  ULDC UR8, c[0x0][0x658] ;  /* 0x0001960000087ab9 */ /* 0x000fe20000000800 */
[----:B------:R-:W-:Y:S01]  /*1a950*/  UIADD3 UR9, UR4, 0x3f, URZ ;  /* 0x0000003f04097890 */ /* 0x000fe2000fffe03f */
[----:B------:R-:W-:Y:S01]  /*1a960*/  BSSY B0, `(.L_x_550) ;  /* 0x00000d8000007945 */ /* 0x000fe20003800000 */
[----:B------:R-:W-:Y:S01]  /*1a970*/  UMOV UR7, 0xffffffff ;  /* 0xffffffff00077882 */ /* 0x000fe20000000000 */
[----:B------:R-:W-:Y:S01]  /*1a980*/  ULDC UR6, c[0x0][0xc] ;  /* 0x0000030000067ab9 */ /* 0x000fe20000000800 */
[----:B------:R-:W-:Y:S01]  /*1a990*/  USHF.R.S32.HI UR10, URZ, 0x1f, UR9 ;  /* 0x0000001f3f0a7899 */ /* 0x000fe20008011409 */
[----:B------:R-:W-:Y:S01]  /*1a9a0*/  IMAD.MOV.U32 R8, RZ, RZ, 0x1 ;  /* 0x00000001ff087424 */ /* 0x000fe200078e00ff */
[----:B------:R-:W-:Y:S01]  /*1a9b0*/  USHF.L.U32 UR11, UR7, UR8, URZ ;  /* 0x00000008070b7299 */ /* 0x000fe2000800063f */
[----:B------:R-:W-:Y:S01]  /*1a9c0*/  IMAD.MOV.U32 R0, RZ, RZ, 0x1 ;  /* 0x00000001ff007424 */ /* 0x000fe200078e00ff */
[----:B------:R-:W-:Y:S01]  /*1a9d0*/  ULDC UR5, c[0x0][0x600] ;  /* 0x0001800000057ab9 */ /* 0x000fe20000000800 */
[----:B------:R-:W-:Y:S01]  /*1a9e0*/  ULDC UR7, c[0x0][0x10] ;  /* 0x0000040000077ab9 */ /* 0x000fe20000000800 */
[----:B------:R-:W-:Y:S01]  /*1a9f0*/  UMOV UR12, 0x1 ;  /* 0x00000001000c7882 */ /* 0x000fe20000000000 */
[----:B------:R-:W-:Y:S01]  /*1aa00*/  UIADD3 UR4, UR5, -0x1, URZ ;  /* 0xffffffff05047890 */ /* 0x000fe2000fffe03f */
[----:B------:R-:W-:Y:S01]  /*1aa10*/  IMAD.MOV.U32 R6, RZ, RZ, RZ ;  /* 0x000000ffff067224 */ /* 0x000fe200078e00ff */
[----:B------:R-:W-:-:S02]  /*1aa20*/  UIMAD.WIDE.U32 UR6, UR6, UR7, URZ ;  /* 0x00000007060672a5 */ /* 0x000fc4000f8e003f */
[----:B------:R-:W-:Y:S02]  /*1aa30*/  ULEA.HI UR10, UR10, UR9, URZ, 0x6 ;  /* 0x000000090a0a7291 */ /* 0x000fe4000f8f303f */
[----:B------:R-:W-:Y:S02]  /*1aa40*/  USHF.L.U32 UR5, UR12, UR8, URZ ;  /* 0x000000080c057299 */ /* 0x000fe4000800063f */
[----:B------:R-:W-:Y:S01]  /*1aa50*/  USHF.R.S32.HI UR18, URZ, 0x6, UR10 ;  /* 0x000000063f127899 */ /* 0x000fe2000801140a */
[----:B------:R-:W-:Y:S01]  /*1aa60*/  ULDC UR8, c[0x0][0x14] ;  /* 0x0000050000087ab9 */ /* 0x000fe20000000800 */
[----:B------:R-:W-:Y:S02]  /*1aa70*/  ULOP3.LUT UR21, UR40, 0x2, URZ, 0xfc, !UPT ;  /* 0x0000000228157892 */ /* 0x000fe4000f8efc3f */
[----:B------:R-:W-:Y:S02]  /*1aa80*/  UIMAD.WIDE.U32 UR22, UR6, UR8, URZ ;  /* 0x00000008061672a5 */ /* 0x000fe4000f8e003f */
[----:B------:R-:W-:-:S02]  /*1aa90*/  UIMAD UR13, UR7, UR8, URZ ;  /* 0x00000008070d72a4 */ /* 0x000fc4000f8e023f */
[----:B------:R-:W-:Y:S01]  /*1aaa0*/  ULOP3.LUT UR19, URZ, UR11, URZ, 0x33, !UPT ;  /* 0x0000000b3f137292 */ /* 0x000fe2000f8e333f */
[C---:B0-----:R-:W-:Y:S01]  /*1aab0*/  IMAD.SHL.U32 R16, R9.reuse, 0x80, RZ ;  /* 0x0000008009107824 */ /* 0x041fe200078e00ff */
[----:B------:R-:W-:Y:S01]  /*1aac0*/  SHF.L.U32 R9, R9, 0xd, RZ ;  /* 0x0000000d09097819 */ /* 0x000fe200000006ff */
[----:B------:R-:W-:Y:S02]  /*1aad0*/  UIADD3 UR13, UR23, UR13, URZ ;  /* 0x0000000d170d7290 */ /* 0x000fe4000fffe03f */
[----:B------:R-:W-:Y:S01]  /*1aae0*/  UIADD3 UR26, UR18, 0x1, URZ ;  /* 0x00000001121a7890 */ /* 0x000fe2000fffe03f */
[----:B------:R-:W-:Y:S01]  /*1aaf0*/  LOP3.LUT R16, R16, 0x80, RZ, 0xc0, !PT ;  /* 0x0000008010107812 */ /* 0x000fe200078ec0ff */
[----:B------:R-:W-:Y:S01]  /*1ab00*/  ULDC.64 UR24, c[0x0][0x198] ;  /* 0x0000660000187ab9 */ /* 0x000fe20000000a00 */
[----:B------:R-:W-:-:S09]  /*1ab10*/  LOP3.LUT R9, R9, 0x2000, RZ, 0xc0, !PT ;  /* 0x0000200009097812 */ /* 0x000fd200078ec0ff */
.L_x_561:
[----:B------:R-:W-:-:S03]  /*1ab20*/  UMOV UR6, 0xffffffff ;  /* 0xffffffff00067882 */ /* 0x000fc60000000000 */
[----:B------:R-:W-:Y:S05]  /*1ab30*/  BRA.DIV UR6, `(.L_x_551) ;  /* 0x0000000e06b47947 */ /* 0x000fea000b800000 */
[----:B------:R-:W-:-:S13]  /*1ab40*/  ELECT P6, URZ, PT ;  /* 0x00000000003f782f */ /* 0x000fda00038c0000 */
.L_x_571:
[----:B------:R-:W0:Y:S01]  /*1ab50*/  LDC R2, c[0x0][0x28c] ;  /* 0x0000a300ff027b82 */ /* 0x000e220000000800 */
[----:B------:R-:W-:Y:S01]  /*1ab60*/  BSSY B1, `(.L_x_552) ;  /* 0x000003a000017945 */ /* 0x000fe20003800000 */
[----:B0-----:R-:W-:-:S13]  /*1ab70*/  ISETP.LT.OR P6, PT, R2, 0x1, !P6 ;  /* 0x000000010200780c */ /* 0x001fda00077c1670 */
[----:B------:R-:W-:Y:S05]  /*1ab80*/  @P6 BRA `(.L_x_553) ;  /* 0x0000000000dc6947 */ /* 0x000fea0003800000 */
[----:B------:R-:W-:Y:S01]  /*1ab90*/  LEA R2, R3, R16, 0x8 ;  /* 0x0000001003027211 */ /* 0x000fe200078e40ff */
[----:B------:R-:W-:Y:S01]  /*1aba0*/  IMAD.SHL.U32 R3, R4, 0x100, RZ ;  /* 0x0000010004037824 */ /* 0x000fe200078e00ff */
[----:B------:R-:W-:Y:S01]  /*1abb0*/  MOV R13, UR26 ;  /* 0x0000001a000d7c02 */ /* 0x000fe20008000f00 */
[----:B------:R-:W-:Y:S02]  /*1abc0*/  IMAD.MOV.U32 R11, RZ, RZ, RZ ;  /* 0x000000ffff0b7224 */ /* 0x000fe400078e00ff */
[----:B------:R-:W-:Y:S02]  /*1abd0*/  IMAD.MOV.U32 R4, RZ, RZ, R0 ;  /* 0x000000ffff047224 */ /* 0x000fe400078e0000 */
[----:B------:R-:W-:-:S07]  /*1abe0*/  IMAD.MOV.U32 R12, RZ, RZ, R6 ;  /* 0x000000ffff0c7224 */ /* 0x000fce00078e0006 */
.L_x_556:
[----:B------:R-:W0:Y:S01]  /*1abf0*/  S2R R14, SR_CgaCtaId ;  /* 0x00000000000e7919 */ /* 0x000e220000008800 */
[----:B------:R-:W-:Y:S01]  /*1ac00*/  MOV R5, 0x400 ;  /* 0x0000040000057802 */ /* 0x000fe20000000f00 */
[----:B------:R-:W1:Y:S03]  /*1ac10*/  S2R R7, SR_TID.X ;  /* 0x0000000000077919 */ /* 0x000e660000002100 */
[----:B0-----:R-:W-:Y:S02]  /*1ac20*/  LEA R15, R14, R5, 0x18 ;  /* 0x000000050e0f7211 */ /* 0x001fe400078ec0ff */
[----:B------:R-:W-:Y:S02]  /*1ac30*/  SHF.L.U32 R14, R4, 0x1f, RZ ;  /* 0x0000001f040e7819 */ /* 0x000fe400000006ff */
[----:B------:R-:W-:Y:S02]  /*1ac40*/  LEA R5, R12, R15, 0x3 ;  /* 0x0000000f0c057211 */ /* 0x000fe400078e18ff */
[----:B-1----:R-:W-:-:S02]  /*1ac50*/  LOP3.LUT P1, RZ, R7, 0x7f, RZ, 0xc0, !PT ;  /* 0x0000007f07ff7812 */ /* 0x002fc4000782c0ff */
[----:B------:R-:W0:Y:S02]  /*1ac60*/  SYNCS.PHASECHK.TRANS64.TRYWAIT P0, [R5+URZ+0x18], R14 ;  /* 0x0000180e050075a7 */ /* 0x000e24000800017f */
[----:B0-----:R-:W-:Y:S09]  /*1ac70*/  @!P0 BRA `(.L_x_554) ;  /* 0x0000000c00848947 */ /* 0x001ff20003800000 */
.L_x_572:
[----:B0-----:R-:W0:Y:S01]  /*1ac80*/  @!P1 LDC R14, c[0x0][0x500] ;  /* 0x00014000ff0e9b82 */ /* 0x001e220000000800 */
[----:B------:R-:W-:-:S04]  /*1ac90*/  UPRMT UR6, UR21, 0x9910, URZ ;  /* 0x0000991015067896 */ /* 0x000fc8000800003f */
[----:B------:R-:W-:-:S06]  /*1aca0*/  UISETP.NE.AND UP0, UPT, UR6, 0x2, UPT ;  /* 0x000000020600788c */ /* 0x000fcc000bf05270 */
[----:B------:R-:W-:Y:S01]  /*1acb0*/  PLOP3.LUT P0, PT, PT, PT, UP0, 0x80, 0x0 ;  /* 0x000000000000781c */ /* 0x000fe20003f0f008 */
[----:B0-----:R0:W-:-:S12]  /*1acc0*/  @!P1 SYNCS.ARRIVE.TRANS64 RZ, [R5+URZ], R14 ;  /* 0x0000000e05ff99a7 */ /* 0x0011d8000800003f */
[----:B------:R-:W-:Y:S05]  /*1acd0*/  @P0 BRA `(.L_x_555) ;  /* 0x0000000000040947 */ /* 0x000fea0003800000 */
[----:B------:R-:W-:Y:S01]  /*1ace0*/  BPT.TRAP 0x1 ;  /* 0x000000040000795c */ /* 0x000fe20000300000 */
.L_x_555:
[C---:B------:R-:W-:Y:S01]  /*1acf0*/  IMAD R7, R12.reuse, 0x8000, R15 ;  /* 0x000080000c077824 */ /* 0x040fe200078e020f */
[----:B------:R-:W-:Y:S01]  /*1ad00*/  R2UR UR9, R5 ;  /* 0x00000000050972ca */ /* 0x000fe200000e0000 */
[----:B------:R-:W-:Y:S01]  /*1ad10*/  VIADD R13, R13, 0xffffffff ;  /* 0xffffffff0d0d7836 */ /* 0x000fe20000000000 */
[----:B------:R-:W-:Y:S01]  /*1ad20*/  UIADD3 UR6, UP0, UR24, 0xf0, URZ ;  /* 0x000000f018067890 */ /* 0x000fe2000ff1e03f */
[----:B------:R-:W-:Y:S01]  /*1ad30*/  R2UR UR11, R3 ;  /* 0x00000000030b72ca */ /* 0x000fe200000e0000 */
[----:B------:R-:W-:Y:S01]  /*1ad40*/  UIADD3 UR28, UP1, UR24, 0x1f0, URZ ;  /* 0x000001f0181c7890 */ /* 0x000fe2000ff3e03f */
[----:B------:R-:W-:Y:S01]  /*1ad50*/  R2UR UR7, R7 ;  /* 0x00000000070772ca */ /* 0x000fe200000e0000 */
[C---:B------:R-:W-:Y:S01]  /*1ad60*/  IMAD R7, R12.reuse, 0x4000, R9 ;  /* 0x000040000c077824 */ /* 0x040fe200078e0209 */
[----:B------:R-:W-:Y:S01]  /*1ad70*/  R2UR UR10, R11 ;  /* 0x000000000b0a72ca */ /* 0x000fe200000e0000 */
[----:B------:R-:W-:Y:S01]  /*1ad80*/  VIADD R12, R12, 0x1 ;  /* 0x000000010c0c7836 */ /* 0x000fe20000000000 */
[----:B------:R-:W-:Y:S01]  /*1ad90*/  R2UR UR12, R10 ;  /* 0x000000000a0c72ca */ /* 0x000fe200000e0000 */
[----:B------:R-:W-:Y:S01]  /*1ada0*/  UIADD3.X UR29, URZ, UR25, URZ, UP1, !UPT ;  /* 0x000000193f1d7290 */ /* 0x000fe20008ffe43f */
[----:B------:R-:W-:Y:S01]  /*1adb0*/  LEA R7, R7, R15, 0x1 ;  /* 0x0000000f07077211 */ /* 0x000fe200078e08ff */
[----:B------:R-:W-:Y:S01]  /*1adc0*/  UMOV UR14, 0x0 ;  /* 0x00000000000e7882 */ /* 0x000fe20000000000 */
[----:B------:R-:W-:Y:S01]  /*1add0*/  R2UR UR20, R2 ;  /* 0x00000000021472ca */ /* 0x000fe200000e0000 */
[----:B------:R-:W-:Y:S01]  /*1ade0*/  UMOV UR15, 0x10000000 ;  /* 0x10000000000f7882 */ /* 0x000fe20000000000 */
[----:B------:R-:W-:Y:S01]  /*1adf0*/  R2UR UR8, R7 ;  /* 0x00000000070872ca */ /* 0x000fe200000e0000 */
[----:B------:R-:W-:Y:S01]  /*1ae00*/  UMOV UR27, 0x30000 ;  /* 0x00030000001b7882 */ /* 0x000fe20000000000 */
[----:B------:R-:W-:Y:S01]  /*1ae10*/  ISETP.GT.AND P1, PT, R13, 0x1, PT ;  /* 0x000000010d00780c */ /* 0x000fe20003f24270 */
[----:B------:R-:W-:Y:S01]  /*1ae20*/  UIADD3 UR16, UR7, 0x100, URZ ;  /* 0x0000010007107890 */ /* 0x000fe2000fffe03f */
[----:B------:R-:W-:Y:S01]  /*1ae30*/  ISETP.NE.AND P0, PT, R12, 0x3, PT ;  /* 0x000000030c00780c */ /* 0x000fe20003f05270 */
[----:B------:R-:W-:Y:S01]  /*1ae40*/  UIADD3.X UR7, URZ, UR25, URZ, UP0, !UPT ;  /* 0x000000193f077290 */ /* 0x000fe200087fe43f */
[----:B------:R-:W-:-:S02]  /*1ae50*/  IADD3 R11, R11, 0x40, RZ ;  /* 0x000000400b0b7810 */ /* 0x000fc40007ffe0ff */
[----:B0-----:R-:W-:Y:S02]  /*1ae60*/  SEL R5, RZ, 0x1, P0 ;  /* 0x00000001ff057807 */ /* 0x001fe40000000000 */
[----:B------:R-:W-:Y:S02]  /*1ae70*/  SEL R12, R12, RZ, P0 ;  /* 0x000000ff0c0c7207 */ /* 0x000fe40000000000 */
[----:B------:R-:W-:Y:S01]  /*1ae80*/  LOP3.LUT R4, R4, R5, RZ, 0x3c, !PT ;  /* 0x0000000504047212 */ /* 0x000fe200078e3cff */
[----:B------:R-:W-:-:S03]  /*1ae90*/  UIADD3 UR17, UR8, 0x18100, URZ ;  /* 0x0001810008117890 */ /* 0x000fc6000fffe03f */
[----:B------:R-:W-:Y:S02]  /*1aea0*/  UMOV UR8, UR16 ;  /* 0x0000001000087c82 */ /* 0x000fe40008000000 */
[----:B------:R0:W-:Y:S02]  /*1aeb0*/  UTMALDG.3D [UR8], [UR6], desc[UR14] ;  /* 0x00000e08060075b4 */ /* 0x0001e40008011000 */
[----:B0-----:R-:W-:Y:S01]  /*1aec0*/  UMOV UR8, UR17 ;  /* 0x0000001100087c82 */ /* 0x001fe20008000000 */
[----:B------:R-:W-:Y:S02]  /*1aed0*/  UMOV UR11, UR20 ;  /* 0x00000014000b7c82 */ /* 0x000fe40008000000 */
[----:B------:R0:W-:Y:S02]  /*1aee0*/  UTMALDG.3D.MULTICAST [UR8], [UR28], UR27, desc[UR14] ;  /* 0x00000e081c0073b4 */ /* 0x0001e4000801181b */
[----:B0-----:R-:W-:Y:S05]  /*1aef0*/  @P1 BRA `(.L_x_556) ;  /* 0xfffffffc003c1947 */ /* 0x001fea000383ffff */
.L_x_553:
[----:B------:R-:W-:Y:S05]  /*1af00*/  BSYNC B1 ;  /* 0x0000000000017941 */ /* 0x000fea0003800000 */
.L_x_552:
[----:B------:R-:W2:Y:S01]  /*1af10*/  LDL.LU R15, [R1+0x200] ;  /* 0x00020000010f7983 */ /* 0x000ea20000300800 */
[----:B------:R-:W-:Y:S01]  /*1af20*/  LOP3.LUT P0, RZ, R8, 0xff, RZ, 0xc0, !PT ;  /* 0x000000ff08ff7812 */ /* 0x000fe2000780c0ff */
[----:B------:R-:W-:Y:S01]  /*1af30*/  VIADD R6, R6, UR18 ;  /* 0x0000001206067c36 */ /* 0x000fe20008000000 */
[----:B------:R-:W-:Y:S01]  /*1af40*/  ULDC.64 UR6, c[0x0][0x650] ;  /* 0x0001940000067ab9 */ /* 0x000fe20000000a00 */
[----:B------:R-:W3:Y:S01]  /*1af50*/  LDL.LU R14, [R1+0x204] ;  /* 0x00020400010e7983 */ /* 0x000ee20000300800 */
[----:B------:R-:W-:Y:S01]  /*1af60*/  UISETP.GE.U32.AND UP0, UPT, UR18, 0x3, UPT ;  /* 0x000000031200788c */ /* 0x000fe2000bf06070 */
[----:B------:R-:W-:Y:S01]  /*1af70*/  BSSY B1, `(.L_x_557) ;  /* 0x0000074000017945 */ /* 0x000fe20003800000 */
[----:B------:R-:W-:Y:S01]  /*1af80*/  MOV R4, 0xffffffff ;  /* 0xffffffff00047802 */ /* 0x000fe20000000f00 */
[----:B------:R-:W-:Y:S01]  /*1af90*/  IMAD.MOV.U32 R10, RZ, RZ, -0x1 ;  /* 0xffffffffff0a7424 */ /* 0x000fe200078e00ff */
[----:B------:R-:W-:Y:S02]  /*1afa0*/  PRMT R8, RZ, 0x7610, R8 ;  /* 0x00007610ff087816 */ /* 0x000fe40000000008 */
[----:B------:R-:W-:-:S03]  /*1afb0*/  PLOP3.LUT P1, PT, PT, PT, UP0, 0x80, 0x0 ;  /* 0x000000000000781c */ /* 0x000fc60003f2f008 */
[----:B------:R-:W0:Y:S01]  /*1afc0*/  @P0 S2R R3, SR_CgaCtaId ;  /* 0x0000000000030919 */ /* 0x000e220000008800 */
[----:B------:R-:W-:-:S04]  /*1afd0*/  @P0 MOV R2, 0x400 ;  /* 0x0000040000020802 */ /* 0x000fc80000000f00 */
[----:B0-----:R-:W-:-:S04]  /*1afe0*/  @P0 LEA R2, R3, R2, 0x18 ;  /* 0x0000000203020211 */ /* 0x001fc800078ec0ff */
[----:B------:R0:W-:Y:S01]  /*1aff0*/  @P0 SYNCS.ARRIVE.TRANS64.A1T0 RZ, [R2+URZ+0x48], RZ ;  /* 0x000048ff02ff09a7 */ /* 0x0001e2000810003f */
[----:B------:R-:W-:Y:S01]  /*1b000*/  ISETP.GT.U32.AND P0, PT, R6, 0x2, PT ;  /* 0x000000020600780c */ /* 0x000fe20003f04070 */
[----:B0-----:R-:W-:-:S05]  /*1b010*/  IMAD.U32 R2, RZ, RZ, UR18 ;  /* 0x00000012ff027e24 */ /* 0x001fca000f8e00ff */
[----:B------:R-:W-:Y:S01]  /*1b020*/  ISETP.LT.U32.AND P0, PT, R2, 0x3, P0 ;  /* 0x000000030200780c */ /* 0x000fe20000701070 */
[----:B------:R-:W-:-:S05]  /*1b030*/  IMAD.WIDE.U32 R2, R6, -0x55555555, RZ ;  /* 0xaaaaaaab06027825 */ /* 0x000fca00078e00ff */
[----:B------:R-:W-:Y:S02]  /*1b040*/  SHF.R.U32.HI R5, RZ, 0x1, R3 ;  /* 0x00000001ff057819 */ /* 0x000fe40000011603 */
[----:B------:R-:W-:Y:S02]  /*1b050*/  SEL R3, RZ, 0x1, !P0 ;  /* 0x00000001ff037807 */ /* 0x000fe40004000000 */
[----:B------:R-:W-:Y:S01]  /*1b060*/  PRMT R2, RZ, 0x7610, R2 ;  /* 0x00007610ff027816 */ /* 0x000fe20000000002 */
[----:B------:R-:W-:Y:S01]  /*1b070*/  IMAD R6, R5, -0x3, R6 ;  /* 0xfffffffd05067824 */ /* 0x000fe200078e0206 */
[----:B------:R-:W-:Y:S01]  /*1b080*/  LOP3.LUT R0, R0, R3, RZ, 0x3c, !PT ;  /* 0x0000000300007212 */ /* 0x000fe200078e3cff */
[----:B------:R-:W-:-:S03]  /*1b090*/  IMAD.MOV.U32 R3, RZ, RZ, -0x1 ;  /* 0xffffffffff037424 */ /* 0x000fc600078e00ff */
[----:B------:R-:W-:Y:S02]  /*1b0a0*/  @P1 LOP3.LUT R0, R0, 0x1, R5, 0x78, !PT ;  /* 0x0000000100001812 */ /* 0x000fe400078e7805 */
[----:B---3--:R-:W-:-:S04]  /*1b0b0*/  IADD3 R14, P0, R14, UR22, RZ ;  /* 0x000000160e0e7c10 */ /* 0x008fc8000ff1e0ff */
[----:B--2---:R-:W-:Y:S01]  /*1b0c0*/  IADD3.X R15, R15, UR13, RZ, P0, !PT ;  /* 0x0000000d0f0f7c10 */ /* 0x004fe200087fe4ff */
[----:B------:R0:W-:Y:S01]  /*1b0d0*/  STL [R1+0x204], R14 ;  /* 0x0002040e01007387 */ /* 0x0001e20000100800 */
[----:B------:R-:W-:-:S03]  /*1b0e0*/  ISETP.GE.U32.AND P0, PT, R14, UR6, PT ;  /* 0x000000060e007c0c */ /* 0x000fc6000bf06070 */
[----:B------:R0:W-:Y:S01]  /*1b0f0*/  STL [R1+0x200], R15 ;  /* 0x0002000f01007387 */ /* 0x0001e20000100800 */
[----:B------:R-:W-:-:S13]  /*1b100*/  ISETP.GE.U32.AND.EX P0, PT, R15, UR7, PT, P0 ;  /* 0x000000070f007c0c */ /* 0x000fda000bf06100 */
[----:B0-----:R-:W-:Y:S05]  /*1b110*/  @P0 BRA `(.L_x_558) ;  /* 0x0000000400640947 */ /* 0x001fea0003800000 */
[----:B------:R-:W0:Y:S01]  /*1b120*/  S2R R7, SR_CTAID.X ;  /* 0x0000000000077919 */ /* 0x000e220000002500 */
[----:B------:R-:W-:Y:S01]  /*1b130*/  ULDC UR6, c[0x0][0x150] ;  /* 0x0000540000067ab9 */ /* 0x000fe20000000800 */
[----:B------:R-:W1:Y:S01]  /*1b140*/  LDC R4, c[0x0][0x144] ;  /* 0x00005100ff047b82 */ /* 0x000e620000000800 */
[----:B------:R-:W-:Y:S01]  /*1b150*/  UISETP.NE.AND UP0, UPT, UR45, URZ, UPT ;  /* 0x0000003f2d00728c */ /* 0x000fe2000bf05270 */
[----:B------:R-:W2:Y:S01]  /*1b160*/  S2R R5, SR_CTAID.Y ;  /* 0x0000000000057919 */ /* 0x000ea20000002600 */
[----:B------:R-:W-:-:S04]  /*1b170*/  ULDC UR9, c[0x0][0x630] ;  /* 0x00018c0000097ab9 */ /* 0x000fc80000000800 */
[----:B------:R-:W-:Y:S01]  /*1b180*/  PLOP3.LUT P0, PT, PT, PT, UP0, 0x80, 0x0 ;  /* 0x000000000000781c */ /* 0x000fe20003f0f008 */
[----:B------:R-:W3:Y:S01]  /*1b190*/  LDC R12, c[0x0][0x148] ;  /* 0x00005200ff0c7b82 */ /* 0x000ee20000000800 */
[----:B0-----:R-:W-:Y:S02]  /*1b1a0*/  I2FP.F32.U32 R2, R7 ;  /* 0x0000000700027245 */ /* 0x001fe40000201000 */
[----:B--2---:R-:W-:-:S03]  /*1b1b0*/  I2FP.F32.U32 R3, R5 ;  /* 0x0000000500037245 */ /* 0x004fc60000201000 */
[----:B------:R-:W-:Y:S01]  /*1b1c0*/  FMUL R2, R2, UR6 ;  /* 0x0000000602027c20 */ /* 0x000fe20008400000 */
[----:B------:R-:W-:Y:S02]  /*1b1d0*/  ULDC UR6, c[0x0][0x154] ;  /* 0x0000550000067ab9 */ /* 0x000fe40000000800 */
[----:B------:R-:W-:Y:S01]  /*1b1e0*/  FMUL R10, R3, UR6 ;  /* 0x00000006030a7c20 */ /* 0x000fe20008400000 */
[----:B------:R-:W-:Y:S02]  /*1b1f0*/  ULDC.64 UR6, c[0x0][0x628] ;  /* 0x00018a0000067ab9 */ /* 0x000fe40000000a00 */
[----:B------:R-:W0:Y:S08]  /*1b200*/  F2I.U32.TRUNC.NTZ R2, R2 ;  /* 0x0000000200027305 */ /* 0x000e30000020f000 */
[----:B------:R-:W2:Y:S01]  /*1b210*/  F2I.U32.TRUNC.NTZ R10, R10 ;  /* 0x0000000a000a7305 */ /* 0x000ea2000020f000 */
[----:B0-----:R-:W-:Y:S01]  /*1b220*/  IADD3 R3, -R2, RZ, RZ ;  /* 0x000000ff02037210 */ /* 0x001fe20007ffe1ff */
[----:B------:R-:W-:-:S04]  /*1b230*/  IMAD.MOV.U32 R2, RZ, RZ, R14 ;  /* 0x000000ffff027224 */ /* 0x000fc800078e000e */
[----:B-1----:R-:W-:Y:S02]  /*1b240*/  IMAD R7, R4, R3, R7 ;  /* 0x0000000304077224 */ /* 0x002fe400078e0207 */
[----:B--2---:R-:W-:-:S04]  /*1b250*/  IMAD.MOV R3, RZ, RZ, -R10 ;  /* 0x000000ffff037224 */ /* 0x004fc800078e0a0a */
[----:B---3--:R-:W-:Y:S01]  /*1b260*/  @P0 IMAD R7, R12, R3, R5 ;  /* 0x000000030c070224 */ /* 0x008fe200078e0205 */
[----:B------:R-:W-:Y:S02]  /*1b270*/  ISETP.NE.U32.AND P0, PT, RZ, UR6, PT ;  /* 0x00000006ff007c0c */ /* 0x000fe4000bf05070 */
[----:B------:R-:W-:Y:S02]  /*1b280*/  MOV R3, R15 ;  /* 0x0000000f00037202 */ /* 0x000fe40000000f00 */
[----:B------:R-:W-:-:S13]  /*1b290*/  ISETP.NE.AND.EX P0, PT, RZ, UR7, PT, P0 ;  /* 0x00000007ff007c0c */ /* 0x000fda000bf05300 */
[----:B------:R-:W-:Y:S05]  /*1b2a0*/  @!P0 BRA `(.L_x_559) ;  /* 0x0000000000288947 */ /* 0x000fea0003800000 */
[----:B------:R-:W-:Y:S02]  /*1b2b0*/  ULDC UR8, c[0x0][0x634] ;  /* 0x00018d0000087ab9 */ /* 0x000fe40000000800 */
[----:B------:R-:W-:-:S05]  /*1b2c0*/  IADD3 R3, P0, R14, UR8, RZ ;  /* 0x000000080e037c10 */ /* 0x000fca000ff1e0ff */
[----:B------:R-:W-:-:S04]  /*1b2d0*/  IMAD.X R11, RZ, RZ, R15, P0 ;  /* 0x000000ffff0b7224 */ /* 0x000fc800000e060f */
[----:B------:R-:W-:-:S04]  /*1b2e0*/  IMAD.WIDE.U32 R4, R11, UR6, RZ ;  /* 0x000000060b047c25 */ /* 0x000fc8000f8e00ff */
[----:B------:R-:W-:-:S04]  /*1b2f0*/  IMAD.WIDE.U32 R4, P0, R3, UR7, R4 ;  /* 0x0000000703047c25 */ /* 0x000fc8000f800004 */
[----:B------:R-:W-:Y:S01]  /*1b300*/  IMAD.WIDE.U32 R2, R3, UR6, RZ ;  /* 0x0000000603027c25 */ /* 0x000fe2000f8e00ff */
[----:B------:R-:W-:-:S04]  /*1b310*/  MOV R2, R5 ;  /* 0x0000000500027202 */ /* 0x000fc80000000f00 */
[----:B------:R-:W-:Y:S01]  /*1b320*/  IADD3 RZ, P1, R3, R4, RZ ;  /* 0x0000000403ff7210 */ /* 0x000fe20007f3e0ff */
[----:B------:R-:W-:-:S04]  /*1b330*/  IMAD.X R3, RZ, RZ, RZ, P0 ;  /* 0x000000ffff037224 */ /* 0x000fc800000e06ff */
[----:B------:R-:W-:-:S08]  /*1b340*/  IMAD.WIDE.U32.X R2, R11, UR7, R2, P1 ;  /* 0x000000070b027c25 */ /* 0x000fd000088e0402 */
.L_x_559:
[--C-:B------:R-:W-:Y:S01]  /*1b350*/  SHF.R.U64 R10, R2, UR9, R3.reuse ;  /* 0x00000009020a7c19 */ /* 0x100fe20008001203 */
[----:B------:R-:W-:Y:S01]  /*1b360*/  ULDC.64 UR6, c[0x0][0x620] ;  /* 0x0001880000067ab9 */ /* 0x000fe20000000a00 */
[----:B------:R-:W-:Y:S01]  /*1b370*/  SHF.R.U32.HI R2, RZ, UR9, R3 ;  /* 0x00000009ff027c19 */ /* 0x000fe20008011603 */
[----:B------:R-:W-:Y:S01]  /*1b380*/  ULDC.64 UR8, c[0x0][0x640] ;  /* 0x0001900000087ab9 */ /* 0x000fe20000000a00 */
[----:B------:R-:W-:Y:S02]  /*1b390*/  IADD3 R11, P0, RZ, -R10, RZ ;  /* 0x8000000aff0b7210 */ /* 0x000fe40007f1e0ff */
[----:B------:R-:W-:-:S03]  /*1b3a0*/  MOV R3, R15 ;  /* 0x0000000f00037202 */ /* 0x000fc60000000f00 */
[----:B------:R-:W-:Y:S01]  /*1b3b0*/  IMAD.X R2, RZ, RZ, ~R2, P0 ;  /* 0x000000ffff027224 */ /* 0x000fe200000e0e02 */
[----:B------:R-:W-:-:S03]  /*1b3c0*/  ISETP.NE.U32.AND P0, PT, RZ, UR8, PT ;  /* 0x00000008ff007c0c */ /* 0x000fc6000bf05070 */
[----:B------:R-:W-:Y:S01]  /*1b3d0*/  IMAD R2, R2, UR6, RZ ;  /* 0x0000000602027c24 */ /* 0x000fe2000f8e02ff */
[----:B------:R-:W-:-:S03]  /*1b3e0*/  ISETP.NE.AND.EX P0, PT, RZ, UR9, PT, P0 ;  /* 0x00000009ff007c0c */ /* 0x000fc6000bf05300 */
[----:B------:R-:W-:Y:S02]  /*1b3f0*/  IMAD R5, R11, UR7, R2 ;  /* 0x000000070b057c24 */ /* 0x000fe4000f8e0202 */
[----:B------:R-:W-:-:S04]  /*1b400*/  IMAD.MOV.U32 R2, RZ, RZ, R14 ;  /* 0x000000ffff027224 */ /* 0x000fc800078e000e */
[----:B------:R-:W-:Y:S01]  /*1b410*/  IMAD.WIDE.U32 R2, R11, UR6, R2 ;  /* 0x000000060b027c25 */ /* 0x000fe2000f8e0002 */
[----:B------:R-:W-:-:S03]  /*1b420*/  ULDC UR6, c[0x0][0x618] ;  /* 0x0001860000067ab9 */ /* 0x000fc60000000800 */
[----:B------:R-:W-:-:S05]  /*1b430*/  IMAD.IADD R3, R3, 0x1, R5 ;  /* 0x0000000103037824 */ /* 0x000fca00078e0205 */
[--C-:B------:R-:W-:Y:S02]  /*1b440*/  SHF.R.U64 R11, R2, UR6, R3.reuse ;  /* 0x00000006020b7c19 */ /* 0x100fe40008001203 */
[----:B------:R-:W-:Y:S01]  /*1b450*/  SHF.R.U32.HI R2, RZ, UR6, R3 ;  /* 0x00000006ff027c19 */ /* 0x000fe20008011603 */
[----:B------:R-:W-:-:S03]  /*1b460*/  ULDC UR6, c[0x0][0x608] ;  /* 0x0001820000067ab9 */ /* 0x000fc60000000800 */
[--C-:B------:R-:W-:Y:S02]  /*1b470*/  SHF.R.U64 R12, R11, UR6, R2.reuse ;  /* 0x000000060b0c7c19 */ /* 0x100fe40008001202 */
[----:B------:R-:W-:Y:S01]  /*1b480*/  SHF.R.U32.HI R3, RZ, UR6, R2 ;  /* 0x00000006ff037c19 */ /* 0x000fe20008011602 */
[----:B------:R-:W-:-:S03]  /*1b490*/  ULDC UR6, c[0x0][0x658] ;  /* 0x0001960000067ab9 */ /* 0x000fc60000000800 */
[--C-:B------:R-:W-:Y:S02]  /*1b4a0*/  SHF.R.U64 R13, R12, UR6, R3.reuse ;  /* 0x000000060c0d7c19 */ /* 0x100fe40008001203 */
[----:B------:R-:W-:-:S03]  /*1b4b0*/  SHF.R.U32.HI R14, RZ, UR6, R3 ;  /* 0x00000006ff0e7c19 */ /* 0x000fc60008011603 */
[----:B------:R-:W-:Y:S01]  /*1b4c0*/  IMAD.MOV.U32 R2, RZ, RZ, R13 ;  /* 0x000000ffff027224 */ /* 0x000fe200078e000d */
[----:B------:R-:W-:Y:S01]  /*1b4d0*/  MOV R3, R14 ;  /* 0x0000000e00037202 */ /* 0x000fe20000000f00 */
[----:B------:R-:W-:Y:S06]  /*1b4e0*/  @!P0 BRA `(.L_x_560) ;  /* 0x0000000000288947 */ /* 0x000fec0003800000 */
        /* <DEDUP_REMOVED lines=10> */
.L_x_560:
[----:B------:R-:W-:Y:S01]  /*1b590*/  ULDC UR6, c[0x0][0x648] ;  /* 0x0001920000067ab9 */ /* 0x000fe20000000800 */
[----:B------:R-:W-:Y:S01]  /*1b5a0*/  LOP3.LUT R12, R12, UR19, RZ, 0xc0, !PT ;  /* 0x000000130c0c7c12 */ /* 0x000fe2000f8ec0ff */
[----:B------:R-:W-:Y:S01]  /*1b5b0*/  UISETP.NE.AND UP0, UPT, UR45, URZ, UPT ;  /* 0x0000003f2d00728c */ /* 0x000fe2000bf05270 */
[----:B------:R-:W-:Y:S01]  /*1b5c0*/  SHF.R.U64 R3, R2, UR6, R3 ;  /* 0x0000000602037c19 */ /* 0x000fe20008001203 */
[----:B------:R-:W-:Y:S01]  /*1b5d0*/  ULDC UR6, c[0x0][0x638] ;  /* 0x00018e0000067ab9 */ /* 0x000fe20000000800 */
[----:B------:R-:W-:-:S03]  /*1b5e0*/  LOP3.LUT R4, R11, UR4, RZ, 0xc0, !PT ;  /* 0x000000040b047c12 */ /* 0x000fc6000f8ec0ff */
[----:B------:R-:W-:Y:S01]  /*1b5f0*/  IMAD.MOV R2, RZ, RZ, -R3 ;  /* 0x000000ffff027224 */ /* 0x000fe200078e0a03 */
[----:B------:R-:W-:Y:S01]  /*1b600*/  PLOP3.LUT P0, PT, PT, PT, UP0, 0x40, 0x0 ;  /* 0x000000000000781c */ /* 0x000fe20003f0e808 */
[----:B------:R-:W-:Y:S01]  /*1b610*/  IMAD R12, R3, UR5, R12 ;  /* 0x00000005030c7c24 */ /* 0x000fe2000f8e020c */
[----:B------:R-:W-:Y:S01]  /*1b620*/  PLOP3.LUT P1, PT, PT, PT, UP0, 0x40, 0x0 ;  /* 0x000000000000781c */ /* 0x000fe20003f2e808 */
[----:B------:R-:W-:Y:S01]  /*1b630*/  IMAD R13, R2, UR6, R13 ;  /* 0x00000006020d7c24 */ /* 0x000fe2000f8e020d */
[----:B------:R-:W-:Y:S01]  /*1b640*/  ULDC UR6, c[0x0][0x610] ;  /* 0x0001840000067ab9 */ /* 0x000fe20000000800 */
[----:B------:R-:W-:Y:S02]  /*1b650*/  IMAD.MOV.U32 R2, RZ, RZ, 0x1 ;  /* 0x00000001ff027424 */ /* 0x000fe400078e00ff */
[----:B------:R-:W-:Y:S01]  /*1b660*/  IMAD R7, R12, UR6, R7 ;  /* 0x000000060c077c24 */ /* 0x000fe2000f8e0207 */
[----:B------:R-:W-:Y:S02]  /*1b670*/  ULDC UR6, c[0x0][0x600] ;  /* 0x0001800000067ab9 */ /* 0x000fe40000000800 */
[----:B------:R-:W-:-:S05]  /*1b680*/  IMAD R4, R13, UR6, R4 ;  /* 0x000000060d047c24 */ /* 0x000fca000f8e0204 */
[----:B------:R-:W-:Y:S02]  /*1b690*/  SEL R3, R4, R7, P0 ;  /* 0x0000000704037207 */ /* 0x000fe40000000000 */
[----:B------:R-:W-:-:S07]  /*1b6a0*/  SEL R4, R7, R4, P1 ;  /* 0x0000000407047207 */ /* 0x000fce0000800000 */
.L_x_558:
[----:B------:R-:W-:Y:S05]  /*1b6b0*/  BSYNC B1 ;  /* 0x0000000000017941 */ /* 0x000fea0003800000 */
.L_x_557:
[----:B------:R-:W-:-:S13]  /*1b6c0*/  LOP3.LUT P0, RZ, R2, 0xff, RZ, 0xc0, !PT ;  /* 0x000000ff02ff7812 */ /* 0x000fda000780c0ff */
[----:B------:R-:W-:Y:S05]  /*1b6d0*/  @P0 BRA `(.L_x_561) ;  /* 0xfffffff400100947 */ /* 0x000fea000383ffff */
[----:B------:R-:W-:Y:S05]  /*1b6e0*/  BSYNC B0 ;  /* 0x0000000000007941 */ /* 0x000fea0003800000 */
.L_x_550:
[----:B------:R-:W-:-:S03]  /*1b6f0*/  UMOV UR6, 0xffffffff ;  /* 0xffffffff00067882 */ /* 0x000fc60000000000 */
[----:B------:R-:W-:Y:S05]  /*1b700*/  BRA.DIV UR6, `(.L_x_562) ;  /* 0x0000000206f47947 */ /* 0x000fea000b800000 */
[----:B------:R-:W-:-:S13]  /*1b710*/  ELECT P6, URZ, PT ;  /* 0x00000000003f782f */ /* 0x000fda00038c0000 */
.L_x_575:
[----:B------:R-:W-:Y:S04]  /*1b720*/  BSSY B0, `(.L_x_563) ;  /* 0x0000023000007945 */ /* 0x000fe80003800000 */
[----:B------:R-:W-:Y:S05]  /*1b730*/  @!P6 BRA `(.L_x_564) ;  /* 0x000000000084e947 */ /* 0x000fea0003800000 */
[----:B------:R-:W-:-:S04]  /*1b740*/  ULOP3.LUT UR6, UR40, 0x2, URZ, 0xfc, !UPT ;  /* 0x0000000228067892 */ /* 0x000fc8000f8efc3f */
[----:B------:R-:W-:-:S06]  /*1b750*/  UISETP.NE.AND UP0, UPT, UR6, 0x3, UPT ;  /* 0x000000030600788c */ /* 0x000fcc000bf05270 */
[----:B------:R-:W-:-:S13]  /*1b760*/  PLOP3.LUT P0, PT, PT, PT, UP0, 0x80, 0x0 ;  /* 0x000000000000781c */ /* 0x000fda0003f0f008 */
[----:B------:R-:W-:Y:S05]  /*1b770*/  @!P0 BRA `(.L_x_565) ;  /* 0x0000000000048947 */ /* 0x000fea0003800000 */
[----:B------:R-:W-:Y:S01]  /*1b780*/  BPT.TRAP 0x1 ;  /* 0x000000040000795c */ /* 0x000fe20000300000 */
.L_x_565:
[----:B------:R-:W0:Y:S01]  /*1b790*/  S2R R3, SR_CgaCtaId ;  /* 0x0000000000037919 */ /* 0x000e220000008800 */
[----:B------:R-:W-:-:S04]  /*1b7a0*/  MOV R2, 0x400 ;  /* 0x0000040000027802 */ /* 0x000fc80000000f00 */
[----:B0-----:R-:W-:Y:S02]  /*1b7b0*/  LEA R3, R3, R2, 0x18 ;  /* 0x0000000203037211 */ /* 0x001fe400078ec0ff */
[----:B------:R-:W-:Y:S02]  /*1b7c0*/  SHF.L.U32 R2, R0, 0x1f, RZ ;  /* 0x0000001f00027819 */ /* 0x000fe400000006ff */
[----:B------:R-:W-:-:S05]  /*1b7d0*/  IADD3 R3, R3, 0x18, RZ ;  /* 0x0000001803037810 */ /* 0x000fca0007ffe0ff */
[----:B------:R-:W-:-:S04]  /*1b7e0*/  IMAD R5, R6, 0x8, R3 ;  /* 0x0000000806057824 */ /* 0x000fc800078e0203 */
[----:B------:R-:W0:Y:S02]  /*1b7f0*/  SYNCS.PHASECHK.TRANS64.TRYWAIT P0, [R5+URZ], R2 ;  /* 0x00000002050075a7 */ /* 0x000e24000800017f */
[----:B0-----:R-:W-:Y:S05]  /*1b800*/  @!P0 BRA `(.L_x_566) ;  /* 0x0000000000d48947 */ /* 0x001fea0003800000 */
.L_x_576:
[----:B------:R-:W-:-:S05]  /*1b810*/  VIADD R6, R6, 0x1 ;  /* 0x0000000106067836 */ /* 0x000fca0000000000 */
[----:B------:R-:W-:-:S04]  /*1b820*/  ISETP.NE.AND P0, PT, R6, 0x3, PT ;  /* 0x000000030600780c */ /* 0x000fc80003f05270 */
[----:B0-----:R-:W-:Y:S02]  /*1b830*/  SEL R5, RZ, 0x1, P0 ;  /* 0x00000001ff057807 */ /* 0x001fe40000000000 */
[----:B------:R-:W-:Y:S02]  /*1b840*/  SEL R6, R6, RZ, P0 ;  /* 0x000000ff06067207 */ /* 0x000fe40000000000 */
[----:B------:R-:W-:Y:S02]  /*1b850*/  LOP3.LUT R5, R0, R5, RZ, 0x3c, !PT ;  /* 0x0000000500057212 */ /* 0x000fe400078e3cff */
[----:B------:R-:W-:Y:S02]  /*1b860*/  LEA R7, R6, R3, 0x3 ;  /* 0x0000000306077211 */ /* 0x000fe400078e18ff */
[----:B------:R-:W-:-:S04]  /*1b870*/  SHF.L.U32 R0, R5, 0x1f, RZ ;  /* 0x0000001f05007819 */ /* 0x000fc800000006ff */
[----:B------:R-:W0:Y:S02]  /*1b880*/  SYNCS.PHASECHK.TRANS64.TRYWAIT P0, [R7+URZ], R0 ;  /* 0x00000000070075a7 */ /* 0x000e24000800017f */
[----:B0-----:R-:W-:Y:S05]  /*1b890*/  @!P0 BRA `(.L_x_567) ;  /* 0x0000000000c48947 */ /* 0x001fea0003800000 */
.L_x_577:
[----:B0-----:R-:W-:-:S05]  /*1b8a0*/  VIADD R0, R6, 0x1 ;  /* 0x0000000106007836 */ /* 0x001fca0000000000 */
[----:B------:R-:W-:-:S04]  /*1b8b0*/  ISETP.NE.AND P0, PT, R0, 0x3, PT ;  /* 0x000000030000780c */ /* 0x000fc80003f05270 */
[----:B------:R-:W-:Y:S02]  /*1b8c0*/  SEL R2, RZ, 0x1, P0 ;  /* 0x00000001ff027807 */ /* 0x000fe40000000000 */
[----:B------:R-:W-:Y:S02]  /*1b8d0*/  SEL R0, R0, RZ, P0 ;  /* 0x000000ff00007207 */ /* 0x000fe40000000000 */
[----:B------:R-:W-:-:S03]  /*1b8e0*/  LOP3.LUT R2, R5, R2, RZ, 0x3c, !PT ;  /* 0x0000000205027212 */ /* 0x000fc600078e3cff */
[----:B------:R-:W-:Y:S01]  /*1b8f0*/  IMAD R3, R0, 0x8, R3 ;  /* 0x0000000800037824 */ /* 0x000fe200078e0203 */
[----:B------:R-:W-:-:S07]  /*1b900*/  SHF.L.U32 R0, R2, 0x1f, RZ ;  /* 0x0000001f02007819 */ /* 0x000fce00000006ff */
.L_x_568:
[----:B0-----:R0:W1:Y:S02]  /*1b910*/  SYNCS.PHASECHK.TRANS64.TRYWAIT P0, [R3+URZ], R0 ;  /* 0x00000000030075a7 */ /* 0x001064000800017f */
[----:B-1----:R-:W-:Y:S05]  /*1b920*/  @!P0 NANOSLEEP.SYNCS 0x989680 ;  /* 0x009896800000895d */ /* 0x002fea0003900000 */
[----:B------:R-:W1:Y:S02]  /*1b930*/  @!P0 SYNCS.PHASECHK.TRANS64 P0, [R3+URZ], R0 ;  /* 0x00000000030085a7 */ /* 0x000e64000800007f */
[----:B-1----:R-:W-:Y:S05]  /*1b940*/  @!P0 BRA `(.L_x_568) ;  /* 0xfffffffc00f08947 */ /* 0x002fea000383ffff */
.L_x_564:
[----:B------:R-:W-:Y:S05]  /*1b950*/  BSYNC B0 ;  /* 0x0000000000007941 */ /* 0x000fea0003800000 */
.L_x_563:
[----:B------:R-:W-:Y:S05]  /*1b960*/  EXIT ;  /* 0x000000000000794d */ /* 0x000fea0003800000 */
.L_x_21:
[----:B-1----:R1:W2:Y:S02]  /*1b970*/  SYNCS.PHASECHK.TRANS64.TRYWAIT P1, [R4+URZ], R3 ;  /* 0x00000003040075a7 */ /* 0x0022a4000802017f */
[----:B--2---:R-:W-:Y:S05]  /*1b980*/  @!P1 NANOSLEEP.SYNCS 0x989680 ;  /* 0x009896800000995d */ /* 0x004fea0003900000 */
[----:B------:R-:W2:Y:S02]  /*1b990*/  @!P1 SYNCS.PHASECHK.TRANS64 P1, [R4+URZ], R3 ;  /* 0x00000003040095a7 */ /* 0x000ea4000802007f */
[----:B--2---:R-:W-:Y:S05]  /*1b9a0*/  @!P1 BRA `(.L_x_21) ;  /* 0xfffffffc00f09947 */ /* 0x004fea000383ffff */
[----:B------:R-:W-:Y:S05]  /*1b9b0*/  BRA `(.L_x_20) ;  /* 0xfffffe5c00487947 */ /* 0x000fea000383ffff */
.L_x_26:
[----:B-1----:R1:W2:Y:S02]  /*1b9c0*/  SYNCS.PHASECHK.TRANS64.TRYWAIT P1, [R4+URZ], R5 ;  /* 0x00000005040075a7 */ /* 0x0022a4000802017f */
[----:B--2---:R-:W-:Y:S05]  /*1b9d0*/  @!P1 NANOSLEEP.SYNCS 0x989680 ;  /* 0x009896800000995d */ /* 0x004fea0003900000 */
[----:B------:R-:W2:Y:S02]  /*1b9e0*/  @!P1 SYNCS.PHASECHK.TRANS64 P1, [R4+URZ], R5 ;  /* 0x00000005040095a7 */ /* 0x000ea4000802007f */
[----:B--2---:R-:W-:Y:S05]  /*1b9f0*/  @!P1 BRA `(.L_x_26) ;  /* 0xfffffffc00f09947 */ /* 0x004fea000383ffff */
[----:B------:R-:W-:Y:S05]  /*1ba00*/  BRA `(.L_x_25) ;  /* 0xfffffe9000d87947 */ /* 0x000fea000383ffff */
.L_x_551:
[----:B------:R-:W-:Y:S01]  /*1ba10*/  BSSY B1, `(.L_x_569) ;  /* 0x0000006000017945 */ /* 0x000fe20003800000 */
[----:B------:R-:W-:-:S07]  /*1ba20*/  MOV R15, 0xffffffff ;  /* 0xffffffff000f7802 */ /* 0x000fce0000000f00 */
[----:B------:R-:W-:Y:S05]  /*1ba30*/  WARPSYNC.COLLECTIVE R15, `(.L_x_570) ;  /* 0x000000000f0c7348 */ /* 0x000fea0003c00000 */
[----:B------:R-:W-:Y:S02]  /*1ba40*/  ELECT P6, UR62, PT ;  /* 0x00000000003e782f */ /* 0x000fe400038c0000 */
[----:B------:R-:W-:Y:S01]  /*1ba50*/  MOV R14, UR62 ;  /* 0x0000003e000e7c02 */ /* 0x000fe20008000f00 */
[----:B------:R-:W-:Y:S10]  /*1ba60*/  ENDCOLLECTIVE ;  /* 0x000000000000791b */ /* 0x000ff40003800000 */
.L_x_570:
[----:B------:R-:W-:Y:S05]  /*1ba70*/  BSYNC B1 ;  /* 0x0000000000017941 */ /* 0x000fea0003800000 */
.L_x_569:
[----:B------:R-:W-:Y:S05]  /*1ba80*/  BRA `(.L_x_571) ;  /* 0xfffffff000307947 */ /* 0x000fea000383ffff */
.L_x_554:
[----:B0-----:R0:W1:Y:S02]  /*1ba90*/  SYNCS.PHASECHK.TRANS64.TRYWAIT P0, [R5+URZ+0x18], R14 ;  /* 0x0000180e050075a7 */ /* 0x001064000800017f */
[----:B-1----:R-:W-:Y:S05]  /*1baa0*/  @!P0 NANOSLEEP.SYNCS 0x989680 ;  /* 0x009896800000895d */ /* 0x002fea0003900000 */
[----:B------:R-:W1:Y:S02]  /*1bab0*/  @!P0 SYNCS.PHASECHK.TRANS64 P0, [R5+URZ+0x18], R14 ;  /* 0x0000180e050085a7 */ /* 0x000e64000800007f */
[----:B-1----:R-:W-:Y:S05]  /*1bac0*/  @!P0 BRA `(.L_x_554) ;  /* 0xfffffffc00f08947 */ /* 0x002fea000383ffff */
[----:B------:R-:W-:Y:S05]  /*1bad0*/  BRA `(.L_x_572) ;  /* 0xfffffff000687947 */ /* 0x000fea000383ffff */
.L_x_562:
[----:B------:R-:W-:Y:S01]  /*1bae0*/  BSSY B0, `(.L_x_573) ;  /* 0x0000006000007945 */ /* 0x000fe20003800000 */
[----:B------:R-:W-:-:S07]  /*1baf0*/  IMAD.MOV.U32 R15, RZ, RZ, -0x1 ;  /* 0xffffffffff0f7424 */ /* 0x000fce00078e00ff */
[----:B------:R-:W-:Y:S05]  /*1bb00*/  WARPSYNC.COLLECTIVE R15, `(.L_x_574) ;  /* 0x000000000f0c7348 */ /* 0x000fea0003c00000 */
[----:B------:R-:W-:Y:S02]  /*1bb10*/  ELECT P6, UR62, PT ;  /* 0x00000000003e782f */ /* 0x000fe400038c0000 */
[----:B------:R-:W-:Y:S01]  /*1bb20*/  MOV R14, UR62 ;  /* 0x0000003e000e7c02 */ /* 0x000fe20008000f00 */
[----:B------:R-:W-:Y:S10]  /*1bb30*/  ENDCOLLECTIVE ;  /* 0x000000000000791b */ /* 0x000ff40003800000 */
.L_x_574:
[----:B------:R-:W-:Y:S05]  /*1bb40*/  BSYNC B0 ;  /* 0x0000000000007941 */ /* 0x000fea0003800000 */
.L_x_573:
[----:B------:R-:W-:Y:S05]  /*1bb50*/  BRA `(.L_x_575) ;  /* 0xfffffff800f07947 */ /* 0x000fea000383ffff */
.L_x_566:
[----:B0-----:R0:W1:Y:S02]  /*1bb60*/  SYNCS.PHASECHK.TRANS64.TRYWAIT P0, [R5+URZ], R2 ;  /* 0x00000002050075a7 */ /* 0x001064000800017f */
[----:B-1----:R-:W-:Y:S05]  /*1bb70*/  @!P0 NANOSLEEP.SYNCS 0x989680 ;  /* 0x009896800000895d */ /* 0x002fea0003900000 */
[----:B------:R-:W1:Y:S02]  /*1bb80*/  @!P0 SYNCS.PHASECHK.TRANS64 P0, [R5+URZ], R2 ;  /* 0x00000002050085a7 */ /* 0x000e64000800007f */
[----:B-1----:R-:W-:Y:S05]  /*1bb90*/  @!P0 BRA `(.L_x_566) ;  /* 0xfffffffc00f08947 */ /* 0x002fea000383ffff */
[----:B------:R-:W-:Y:S05]  /*1bba0*/  BRA `(.L_x_576) ;  /* 0xfffffffc00187947 */ /* 0x000fea000383ffff */
.L_x_567:
[----:B0-----:R0:W1:Y:S02]  /*1bbb0*/  SYNCS.PHASECHK.TRANS64.TRYWAIT P0, [R7+URZ], R0 ;  /* 0x00000000070075a7 */ /* 0x001064000800017f */
[----:B-1----:R-:W-:Y:S05]  /*1bbc0*/  @!P0 NANOSLEEP.SYNCS 0x989680 ;  /* 0x009896800000895d */ /* 0x002fea0003900000 */
[----:B------:R-:W1:Y:S02]  /*1bbd0*/  @!P0 SYNCS.PHASECHK.TRANS64 P0, [R7+URZ], R0 ;  /* 0x00000000070085a7 */ /* 0x000e64000800007f */
[----:B-1----:R-:W-:Y:S05]  /*1bbe0*/  @!P0 BRA `(.L_x_567) ;  /* 0xfffffffc00f08947 */ /* 0x002fea000383ffff */
[----:B------:R-:W-:Y:S05]  /*1bbf0*/  BRA `(.L_x_577) ;  /* 0xfffffffc00287947 */ /* 0x000fea000383ffff */
.L_x_578:
[----:B------:R-:W-:-:S00]  /*1bc00*/  BRA `(.L_x_578) ;  /* 0xfffffffc00fc7947 */ /* 0x000fc0000383ffff */
[----:B------:R-:W-:-:S00]  /*1bc10*/  NOP ;  /* 0x0000000000007918 */ /* 0x000fc00000000000 */
        /* <DEDUP_REMOVED lines=14> */
.L_x_579:


//--------------------- .nv.global.init           --------------------------
	.section	.nv.global.init,"aw",@progbits
.nv.global.init:
	.type		$str$22,@object
	.size		$str$22,($str$23 - $str$22)
$str$22:
        /*0000*/ 	.byte	0x6b, 0x5f, 0x74, 0x69, 0x6c, 0x65, 0x5f, 0x63, 0x6f, 0x75, 0x6e, 0x74, 0x20, 0x3e, 0x3d, 0x20
        /*0010*/ 	.byte	0x31, 0x00
	.type		$str$23,@object
	.size		$str$23,(__unnamed_1 - $str$23)
$str$23:
        /*0012*/ 	.byte	0x2f, 0x74, 0x6d, 0x70, 0x2f, 0x63, 0x75, 0x74, 0x6c, 0x61, 0x73, 0x73, 0x5f, 0x73, 0x77, 0x65
        /*0022*/ 	.byte	0x65, 0x70, 0x5f, 0x73, 0x72, 0x63, 0x2f, 0x69, 0x6e, 0x63, 0x6c, 0x75, 0x64, 0x65, 0x2f, 0x63
        /*0032*/ 	.byte	0x75, 0x74, 0x6c, 0x61, 0x73, 0x73, 0x2f, 0x67, 0x65, 0x6d, 0x6d, 0x2f, 0x63, 0x6f, 0x6c, 0x6c
        /*0042*/ 	.byte	0x65, 0x63, 0x74, 0x69, 0x76, 0x65, 0x2f, 0x73, 0x6d, 0x39, 0x30, 0x5f, 0x6d, 0x6d, 0x61, 0x5f
        /*0052*/ 	.byte	0x74, 0x6d, 0x61, 0x5f, 0x67, 0x6d, 0x6d, 0x61, 0x5f, 0x73, 0x73, 0x5f, 0x77, 0x61, 0x72, 0x70
        /*0062*/ 	.byte	0x73, 0x70, 0x65, 0x63, 0x69, 0x61, 0x6c, 0x69, 0x7a, 0x65, 0x64, 0x2e, 0x68, 0x70, 0x70, 0x00
	.type		__unnamed_1,@object
	.size		__unnamed_1,(.L_0 - __unnamed_1)
__unnamed_1:
        /* <DEDUP_REMOVED lines=181> */
        /*0bc2*/ 	.byte	0x65, 0x6e, 0x74, 0x69, 0x74, 0x79, 0x5d, 0x00
.L_0:


//--------------------- .nv.shared._ZN7cutlass13device_kernelINS_4gemm6kernel13GemmUniversalIN4cute5tupleIJiiiiEEENS1_10collective13CollectiveMmaINS1_34MainloopSm90TmaGmmaWarpSpecializedILi3ENS5_IJNS4_1CILi2EEENSA_ILi1EEESC_EEENS1_35KernelTmaWarpSpecializedCooperativeEEENS5_IJNSA_ILi256EEESG_NSA_ILi64EEEEEENS_6half_tENS5_IJlSC_lEEESJ_SK_NS4_8TiledMMAINS4_8MMA_AtomIJNS4_4SM904GMMA26MMA_64x256x16_F32F16F16_SSILNSO_5MajorE0ELSQ_0ELNSO_7ScaleInE1ELSR_1EEEEEENS4_6LayoutISD_NS5_IJSC_NSA_ILi0EEESV_EEEEENS5_IJNS4_10UnderscoreESY_SY_EEEEENS4_13SM90_TMA_LOADENS4_14ComposedLayoutINS4_7SwizzleILi3ELi4ELi3EEENS4_18smem_ptr_flag_bitsILi16EEENSU_INS5_IJNSA_ILi8EEESH_EEENS5_IJSH_SC_EEEEEEEvNS4_8identityENS4_23SM90_TMA_LOAD_MULTICASTES1B_vS1C_EENS_8epilogue10collective6detail29Sm90TmaWarpSpecializedAdapterINS1G_15DefaultEpilogueISJ_SK_SK_NS1F_6thread17LinearCombinationISJ_Li1EffLNS1K_9ScaleType4KindE0ELNS_15FloatRoundStyleE2ESJ_EENS1_15EpilogueDefaultEEEEEvvEEEEvNT_6ParamsE --------------------------
	.section	.nv.shared._ZN7cutlass13device_kernelINS_4gemm6kernel13GemmUniversalIN4cute5tupleIJiiiiEEENS1_10collective13CollectiveMmaINS1_34MainloopSm90TmaGmmaWarpSpecializedILi3ENS5_IJNS4_1CILi2EEENSA_ILi1EEESC_EEENS1_35KernelTmaWarpSpecializedCooperativeEEENS5_IJNSA_ILi256EEESG_NSA_ILi64EEEEEENS_6half_tENS5_IJlSC_lEEESJ_SK_NS4_8TiledMMAINS4_8MMA_AtomIJNS4_4SM904GMMA26MMA_64x256x16_F32F16F16_SSILNSO_5MajorE0ELSQ_0ELNSO_7ScaleInE1ELSR_1EEEEEENS4_6LayoutISD_NS5_IJSC_NSA_ILi0EEESV_EEEEENS5_IJNS4_10UnderscoreESY_SY_EEEEENS4_13SM90_TMA_LOADENS4_14ComposedLayoutINS4_7SwizzleILi3ELi4ELi3EEENS4_18smem_ptr_flag_bitsILi16EEENSU_INS5_IJNSA_ILi8EEESH_EEENS5_IJSH_SC_EEEEEEEvNS4_8identityENS4_23SM90_TMA_LOAD_MULTICASTES1B_vS1C_EENS_8epilogue10collective6detail29Sm90TmaWarpSpecializedAdapterINS1G_15DefaultEpilogueISJ_SK_SK_NS1F_6thread17LinearCombinationISJ_Li1EffLNS1K_9ScaleType4KindE0ELNS_15FloatRoundStyleE2ESJ_EENS1_15EpilogueDefaultEEEEEvvEEEEvNT_6ParamsE,"aw",@nobits
	.sectionflags	@""
	.align	16
	.zero		1024


//--------------------- .nv.shared.reserved.0     --------------------------
	.section	.nv.shared.reserved.0,"aw",@nobits
	.weak		__nv_reservedSMEM_offset_0_alias
	.size		__nv_reservedSMEM_offset_0_alias, 0, 0
	.other		__nv_reservedSMEM_offset_0_alias,@"STO_CUDA_RESERVED_SHARED STV_DEFAULT"
__nv_reservedSMEM_offset_0_alias:
	.zero		0


//--------------------- .nv.global                --------------------------
	.section	.nv.global,"aw",@nobits
.nv.global:
	.type		_ZN39_INTERNAL_5a66ccdf_4_k_cu_849d05a0_89024cute1_E,@object
	.size		_ZN39_INTERNAL_5a66ccdf_4_k_cu_849d05a0_89024cute1_E,(_ZN39_INTERNAL_5a66ccdf_4_k_cu_849d05a0_89024cuda3std3__45__cpo6cbeginE - _ZN39_INTERNAL_5a66ccdf_4_k_cu_849d05a0_89024cute1_E)
_ZN39_INTERNAL_5a66ccdf_4_k_cu_849d05a0_89024cute1_E:
	.zero		1
	.type		_ZN39_INTERNAL_5a66ccdf_4_k_cu_849d05a0_89024cuda3std3__45__cpo6cbeginE,@object
	.size		_ZN39_INTERNAL_5a66ccdf_4_k_cu_849d05a0_89024cuda3std3__45__cpo6cbeginE,(_ZN39_INTERNAL_5a66ccdf_4_k_cu_849d05a0_89024cuda3std3__48in_placeE - _ZN39_INTERNAL_5a66ccdf_4_k_cu_849d05a0_89024cuda3std3__45__cpo6cbeginE)
_ZN39_INTERNAL_5a66ccdf_4_k_cu_849d05a0_89024cuda3std3__45__cpo6cbeginE:
	.zero		1
	.type		_ZN39_INTERNAL_5a66ccdf_4_k_cu_849d05a0_89024cuda3std3__48in_placeE,@object
	.size		_ZN39_INTERNAL_5a66ccdf_4_k_cu_849d05a0_89024cuda3std3__48in_placeE,(_ZN39_INTERNAL_5a66ccdf_4_k_cu_849d05a0_89024cuda3std6ranges3__45__cpo9iter_moveE - _ZN39_INTERNAL_5a66ccdf_4_k_cu_849d05a0_89024cuda3std3__48in_placeE)
_ZN39_INTERNAL_5a66ccdf_4_k_cu_849d05a0_89024cuda3std3__48in_placeE:
	.zero		1
	.type		_ZN39_INTERNAL_5a66ccdf_4_k_cu_849d05a0_89024cuda3std6ranges3__45__cpo9iter_moveE,@object
	.size		_ZN39_INTERNAL_5a66ccdf_4_k_cu_849d05a0_89024cuda3std6ranges3__45__cpo9iter_moveE,(_ZN39_INTERNAL_5a66ccdf_4_k_cu_849d05a0_89024cuda3std3__45__cpo5beginE - _ZN39_INTERNAL_5a66ccdf_4_k_cu_849d05a0_89024cuda3std6ranges3__45__cpo9iter_moveE)
_ZN39_INTERNAL_5a66ccdf_4_k_cu_849d05a0_89024cuda3std6ranges3__45__cpo9iter_moveE:
	.zero		1
	.type		_ZN39_INTERNAL_5a66ccdf_4_k_cu_849d05a0_89024cuda3std3__45__cpo5beginE,@object
	.size		_ZN39_INTERNAL_5a66ccdf_4_k_cu_849d05a0_89024cuda3std3__45__cpo5beginE,(_ZN39_INTERNAL_5a66ccdf_4_k_cu_849d05a0_89024cuda3std3__441_GLOBAL__N__5a66ccdf_4_k_cu_849d05a0_89026ignoreE - _ZN39_INTERNAL_5a66ccdf_4_k_cu_849d05a0_89024cuda3std3__45__cpo5beginE)
_ZN39_INTERNAL_5a66ccdf_4_k_cu_849d05a0_89024cuda3std3__45__cpo5beginE:
	.zero		1
	.type		_ZN39_INTERNAL_5a66ccdf_4_k_cu_849d05a0_89024cuda3std3__441_GLOBAL__N__5a66ccdf_4_k_cu_849d05a0_89026ignoreE,@object
	.size		_ZN39_INTERNAL_5a66ccdf_4_k_cu_849d05a0_89024cuda3std3__441_GLOBAL__N__5a66ccdf_4_k_cu_849d05a0_89026ignoreE,(_ZN39_INTERNAL_5a66ccdf_4_k_cu_849d05a0_89024cute7productE - _ZN39_INTERNAL_5a66ccdf_4_k_cu_849d05a0_89024cuda3std3__441_GLOBAL__N__5a66ccdf_4_k_cu_849d05a0_89026ignoreE)
_ZN39_INTERNAL_5a66ccdf_4_k_cu_849d05a0_89024cuda3std3__441_GLOBAL__N__5a66ccdf_4_k_cu_849d05a0_89026ignoreE:
	.zero		1
	.type		_ZN39_INTERNAL_5a66ccdf_4_k_cu_849d05a0_89024cute7productE,@object
	.size		_ZN39_INTERNAL_5a66ccdf_4_k_cu_849d05a0_89024cute7productE,(_ZN39_INTERNAL_5a66ccdf_4_k_cu_849d05a0_89024cuda3std3__45__cpo3endE - _ZN39_INTERNAL_5a66ccdf_4_k_cu_849d05a0_89024cute7productE)
_ZN39_INTERNAL_5a66ccdf_4_k_cu_849d05a0_89024cute7productE:
	.zero		1
	.type		_ZN39_INTERNAL_5a66ccdf_4_k_cu_849d05a0_89024cuda3std3__45__cpo3endE,@object
	.size		_ZN39_INTERNAL_5a66ccdf_4_k_cu_849d05a0_89024cuda3std3__45__cpo3endE,(_ZN39_INTERNAL_5a66ccdf_4_k_cu_849d05a0_89024cuda3std3__419piecewise_constructE - _ZN39_INTERNAL_5a66ccdf_4_k_cu_849d05a0_89024cuda3std3__45__cpo3endE)
_ZN39_INTERNAL_5a66ccdf_4_k_cu_849d05a0_89024cuda3std3__45__cpo3endE:
	.zero		1
	.type		_ZN39_INTERNAL_5a66ccdf_4_k_cu_849d05a0_89024cuda3std3__419piecewise_constructE,@object
	.size		_ZN39_INTERNAL_5a66ccdf_4_k_cu_849d05a0_89024cuda3std3__419piecewise_constructE,(_ZN39_INTERNAL_5a66ccdf_4_k_cu_849d05a0_89024cuda3std3__45__cpo4cendE - _ZN39_INTERNAL_5a66ccdf_4_k_cu_849d05a0_89024cuda3std3__419piecewise_constructE)
_ZN39_INTERNAL_5a66ccdf_4_k_cu_849d05a0_89024cuda3std3__419piecewise_constructE:
	.zero		1
	.type		_ZN39_INTERNAL_5a66ccdf_4_k_cu_849d05a0_89024cuda3std3__45__cpo4cendE,@object
	.size		_ZN39_INTERNAL_5a66ccdf_4_k_cu_849d05a0_89024cuda3std3__45__cpo4cendE,(_ZN39_INTERNAL_5a66ccdf_4_k_cu_849d05a0_89024cuda3std6ranges3__45__cpo4swapE - _ZN39_INTERNAL_5a66ccdf_4_k_cu_849d05a0_89024cuda3std3__45__cpo4cendE)
_ZN39_INTERNAL_5a66ccdf_4_k_cu_849d05a0_89024cuda3std3__45__cpo4cendE:
	.zero		1
	.type		_ZN39_INTERNAL_5a66ccdf_4_k_cu_849d05a0_89024cuda3std6ranges3__45__cpo4swapE,@object
	.size		_ZN39_INTERNAL_5a66ccdf_4_k_cu_849d05a0_89024cuda3std6ranges3__45__cpo4swapE,(.L_8 - _ZN39_INTERNAL_5a66ccdf_4_k_cu_849d05a0_89024cuda3std6ranges3__45__cpo4swapE)
_ZN39_INTERNAL_5a66ccdf_4_k_cu_849d05a0_89024cuda3std6ranges3__45__cpo4swapE:
	.zero		1
.L_8:


//--------------------- .nv.constant0._ZN7cutlass13device_kernelINS_4gemm6kernel13GemmUniversalIN4cute5tupleIJiiiiEEENS1_10collective13CollectiveMmaINS1_34MainloopSm90TmaGmmaWarpSpecializedILi3ENS5_IJNS4_1CILi2EEENSA_ILi1EEESC_EEENS1_35KernelTmaWarpSpecializedCooperativeEEENS5_IJNSA_ILi256EEESG_NSA_ILi64EEEEEENS_6half_tENS5_IJlSC_lEEESJ_SK_NS4_8TiledMMAINS4_8MMA_AtomIJNS4_4SM904GMMA26MMA_64x256x16_F32F16F16_SSILNSO_5MajorE0ELSQ_0ELNSO_7ScaleInE1ELSR_1EEEEEENS4_6LayoutISD_NS5_IJSC_NSA_ILi0EEESV_EEEEENS5_IJNS4_10UnderscoreESY_SY_EEEEENS4_13SM90_TMA_LOADENS4_14ComposedLayoutINS4_7SwizzleILi3ELi4ELi3EEENS4_18smem_ptr_flag_bitsILi16EEENSU_INS5_IJNSA_ILi8EEESH_EEENS5_IJSH_SC_EEEEEEEvNS4_8identityENS4_23SM90_TMA_LOAD_MULTICASTES1B_vS1C_EENS_8epilogue10collective6detail29Sm90TmaWarpSpecializedAdapterINS1G_15DefaultEpilogueISJ_SK_SK_NS1F_6thread17LinearCombinationISJ_Li1EffLNS1K_9ScaleType4KindE0ELNS_15FloatRoundStyleE2ESJ_EENS1_15EpilogueDefaultEEEEEvvEEEEvNT_6ParamsE --------------------------
	.section	.nv.constant0._ZN7cutlass13device_kernelINS_4gemm6kernel13GemmUniversalIN4cute5tupleIJiiiiEEENS1_10collective13CollectiveMmaINS1_34MainloopSm90TmaGmmaWarpSpecializedILi3ENS5_IJNS4_1CILi2EEENSA_ILi1EEESC_EEENS1_35KernelTmaWarpSpecializedCooperativeEEENS5_IJNSA_ILi256EEESG_NSA_ILi64EEEEEENS_6half_tENS5_IJlSC_lEEESJ_SK_NS4_8TiledMMAINS4_8MMA_AtomIJNS4_4SM904GMMA26MMA_64x256x16_F32F16F16_SSILNSO_5MajorE0ELSQ_0ELNSO_7ScaleInE1ELSR_1EEEEEENS4_6LayoutISD_NS5_IJSC_NSA_ILi0EEESV_EEEEENS5_IJNS4_10UnderscoreESY_SY_EEEEENS4_13SM90_TMA_LOADENS4_14ComposedLayoutINS4_7SwizzleILi3ELi4ELi3EEENS4_18smem_ptr_flag_bitsILi16EEENSU_INS5_IJNSA_ILi8EEESH_EEENS5_IJSH_SC_EEEEEEEvNS4_8identityENS4_23SM90_TMA_LOAD_MULTICASTES1B_vS1C_EENS_8epilogue10collective6detail29Sm90TmaWarpSpecializedAdapterINS1G_15DefaultEpilogueISJ_SK_SK_NS1F_6thread17LinearCombinationISJ_Li1EffLNS1K_9ScaleType4KindE0ELNS_15FloatRoundStyleE2ESJ_EENS1_15EpilogueDefaultEEEEEvvEEEEvNT_6ParamsE,"a",@progbits
	.sectionflags	@""
	.align	4
.nv.constant0._ZN7cutlass13device_kernelINS_4gemm6kernel13GemmUniversalIN4cute5tupleIJiiiiEEENS1_10collective13CollectiveMmaINS1_34MainloopSm90TmaGmmaWarpSpecializedILi3ENS5_IJNS4_1CILi2EEENSA_ILi1EEESC_EEENS1_35KernelTmaWarpSpecializedCooperativeEEENS5_IJNSA_ILi256EEESG_NSA_ILi64EEEEEENS_6half_tENS5_IJlSC_lEEESJ_SK_NS4_8TiledMMAINS4_8MMA_AtomIJNS4_4SM904GMMA26MMA_64x256x16_F32F16F16_SSILNSO_5MajorE0ELSQ_0ELNSO_7ScaleInE1ELSR_1EEEEEENS4_6LayoutISD_NS5_IJSC_NSA_ILi0EEESV_EEEEENS5_IJNS4_10UnderscoreESY_SY_EEEEENS4_13SM90_TMA_LOADENS4_14ComposedLayoutINS4_7SwizzleILi3ELi4ELi3EEENS4_18smem_ptr_flag_bitsILi16EEENSU_INS5_IJNSA_ILi8EEESH_EEENS5_IJSH_SC_EEEEEEEvNS4_8identityENS4_23SM90_TMA_LOAD_MULTICASTES1B_vS1C_EENS_8epilogue10collective6detail29Sm90TmaWarpSpecializedAdapterINS1G_15DefaultEpilogueISJ_SK_SK_NS1F_6thread17LinearCombinationISJ_Li1EffLNS1K_9ScaleType4KindE0ELNS_15FloatRoundStyleE2ESJ_EENS1_15EpilogueDefaultEEEEEvvEEEEvNT_6ParamsE:
	.zero		1664


//--------------------- SYMBOLS --------------------------

	.type		.nv.reservedSmem.offset0,@object
	.size		.nv.reservedSmem.offset0,0x4
	.type		__assertfail,@function
